//
// Generated by NVIDIA NVVM Compiler
//
// Compiler Build ID: CL-36424714
// Cuda compilation tools, release 13.0, V13.0.88
// Based on NVVM 20.0.0
//

.version 9.0
.target sm_100
.address_size 64

	// .globl	_Z12sumReduceGPUPiPy
.global .align 4 .b8 precalc_xorwow_matrix[102400];
.global .align 4 .b8 precalc_xorwow_offset_matrix[102400];
.global .align 4 .b8 mrg32k3aM1[2304];
.global .align 4 .b8 mrg32k3aM2[2304];
.global .align 4 .b8 mrg32k3aM1SubSeq[2016];
.global .align 4 .b8 mrg32k3aM2SubSeq[2016];
.global .align 4 .b8 mrg32k3aM1Seq[2304];
.global .align 4 .b8 mrg32k3aM2Seq[2304];
.const .align 8 .b8 __cr_lgamma_table[72];
// _ZZ18sumReduceSharedGPUPiPyE5arr_s has been demoted
// _ZZ24sumReduceSharedCoarseGPUPiPyE5arr_s has been demoted

.visible .entry _Z12sumReduceGPUPiPy(
	.param .u64 .ptr .align 1 _Z12sumReduceGPUPiPy_param_0,
	.param .u64 .ptr .align 1 _Z12sumReduceGPUPiPy_param_1
)
{
	.reg .pred 	%p<7>;
	.reg .b32 	%r<14>;
	.reg .b64 	%rd<13>;

	ld.param.u64 	%rd4, [_Z12sumReduceGPUPiPy_param_0];
	ld.param.u64 	%rd3, [_Z12sumReduceGPUPiPy_param_1];
	cvta.to.global.u64 	%rd1, %rd4;
	mov.u32 	%r7, %ctaid.x;
	mov.u32 	%r13, %ntid.x;
	mul.lo.s32 	%r2, %r7, %r13;
	mov.u32 	%r3, %tid.x;
	add.s32 	%r4, %r2, %r3;
	setp.lt.u32 	%p1, %r13, 2;
	@%p1 bra 	$L__BB0_5;
	mul.wide.s32 	%rd5, %r4, 4;
	add.s64 	%rd2, %rd1, %rd5;
$L__BB0_2:
	shr.u32 	%r6, %r13, 1;
	bar.sync 	0;
	setp.ge.u32 	%p2, %r3, %r6;
	add.s32 	%r8, %r6, %r4;
	setp.gt.s32 	%p3, %r8, 67108863;
	or.pred  	%p4, %p2, %p3;
	@%p4 bra 	$L__BB0_4;
	shl.b32 	%r9, %r6, 2;
	cvt.u64.u32 	%rd6, %r9;
	add.s64 	%rd7, %rd2, %rd6;
	ld.global.u32 	%r10, [%rd7];
	ld.global.u32 	%r11, [%rd2];
	add.s32 	%r12, %r11, %r10;
	st.global.u32 	[%rd2], %r12;
$L__BB0_4:
	setp.gt.u32 	%p5, %r13, 3;
	mov.u32 	%r13, %r6;
	@%p5 bra 	$L__BB0_2;
$L__BB0_5:
	setp.ne.s32 	%p6, %r3, 0;
	@%p6 bra 	$L__BB0_7;
	mul.wide.u32 	%rd8, %r2, 4;
	add.s64 	%rd9, %rd1, %rd8;
	ld.global.s32 	%rd10, [%rd9];
	cvta.to.global.u64 	%rd11, %rd3;
	atom.global.add.u64 	%rd12, [%rd11], %rd10;
$L__BB0_7:
	ret;

}
	// .globl	_Z18sumReduceSharedGPUPiPy
.visible .entry _Z18sumReduceSharedGPUPiPy(
	.param .u64 .ptr .align 1 _Z18sumReduceSharedGPUPiPy_param_0,
	.param .u64 .ptr .align 1 _Z18sumReduceSharedGPUPiPy_param_1
)
{
	.reg .pred 	%p<7>;
	.reg .b32 	%r<26>;
	.reg .b64 	%rd<11>;
	// demoted variable
	.shared .align 4 .b8 _ZZ18sumReduceSharedGPUPiPyE5arr_s[4096];
	ld.param.u64 	%rd3, [_Z18sumReduceSharedGPUPiPy_param_0];
	ld.param.u64 	%rd2, [_Z18sumReduceSharedGPUPiPy_param_1];
	cvta.to.global.u64 	%rd1, %rd3;
	mov.u32 	%r10, %ctaid.x;
	mov.u32 	%r25, %ntid.x;
	mul.lo.s32 	%r11, %r10, %r25;
	shl.b32 	%r12, %r11, 1;
	mov.u32 	%r2, %tid.x;
	add.s32 	%r3, %r12, %r2;
	setp.gt.s32 	%p1, %r3, 67108863;
	shl.b32 	%r13, %r2, 2;
	mov.u32 	%r14, _ZZ18sumReduceSharedGPUPiPyE5arr_s;
	add.s32 	%r4, %r14, %r13;
	@%p1 bra 	$L__BB1_4;
	add.s32 	%r5, %r3, %r25;
	setp.gt.u32 	%p2, %r5, 67108863;
	mov.b32 	%r24, 0;
	@%p2 bra 	$L__BB1_3;
	mul.wide.u32 	%rd4, %r5, 4;
	add.s64 	%rd5, %rd1, %rd4;
	ld.global.u32 	%r24, [%rd5];
$L__BB1_3:
	mul.wide.s32 	%rd6, %r3, 4;
	add.s64 	%rd7, %rd1, %rd6;
	ld.global.u32 	%r17, [%rd7];
	add.s32 	%r18, %r17, %r24;
	st.shared.u32 	[%r4], %r18;
	bra.uni 	$L__BB1_5;
$L__BB1_4:
	mov.b32 	%r15, 0;
	st.shared.u32 	[%r4], %r15;
$L__BB1_5:
	bar.sync 	0;
	setp.lt.u32 	%p3, %r25, 2;
	@%p3 bra 	$L__BB1_9;
$L__BB1_6:
	shr.u32 	%r9, %r25, 1;
	bar.sync 	0;
	setp.ge.u32 	%p4, %r2, %r9;
	@%p4 bra 	$L__BB1_8;
	shl.b32 	%r19, %r9, 2;
	add.s32 	%r20, %r4, %r19;
	ld.shared.u32 	%r21, [%r20];
	ld.shared.u32 	%r22, [%r4];
	add.s32 	%r23, %r22, %r21;
	st.shared.u32 	[%r4], %r23;
$L__BB1_8:
	setp.gt.u32 	%p5, %r25, 3;
	mov.u32 	%r25, %r9;
	@%p5 bra 	$L__BB1_6;
$L__BB1_9:
	setp.ne.s32 	%p6, %r2, 0;
	@%p6 bra 	$L__BB1_11;
	ld.shared.s32 	%rd8, [_ZZ18sumReduceSharedGPUPiPyE5arr_s];
	cvta.to.global.u64 	%rd9, %rd2;
	atom.global.add.u64 	%rd10, [%rd9], %rd8;
$L__BB1_11:
	ret;

}
	// .globl	_Z24sumReduceSharedCoarseGPUPiPy
.visible .entry _Z24sumReduceSharedCoarseGPUPiPy(
	.param .u64 .ptr .align 1 _Z24sumReduceSharedCoarseGPUPiPy_param_0,
	.param .u64 .ptr .align 1 _Z24sumReduceSharedCoarseGPUPiPy_param_1
)
{
	.reg .pred 	%p<16>;
	.reg .b32 	%r<71>;
	.reg .b64 	%rd<29>;
	// demoted variable
	.shared .align 4 .b8 _ZZ24sumReduceSharedCoarseGPUPiPyE5arr_s[4096];
	ld.param.u64 	%rd3, [_Z24sumReduceSharedCoarseGPUPiPy_param_0];
	ld.param.u64 	%rd2, [_Z24sumReduceSharedCoarseGPUPiPy_param_1];
	cvta.to.global.u64 	%rd1, %rd3;
	mov.u32 	%r40, %ctaid.x;
	mov.u32 	%r70, %ntid.x;
	mul.lo.s32 	%r41, %r40, %r70;
	mov.u32 	%r2, %tid.x;
	mad.lo.s32 	%r3, %r41, 11, %r2;
	setp.gt.s32 	%p1, %r3, 67108863;
	mov.b32 	%r60, 0;
	@%p1 bra 	$L__BB2_2;
	mul.wide.s32 	%rd4, %r3, 4;
	add.s64 	%rd5, %rd1, %rd4;
	ld.global.u32 	%r60, [%rd5];
$L__BB2_2:
	add.s32 	%r6, %r3, %r70;
	setp.gt.s32 	%p2, %r6, 67108863;
	@%p2 bra 	$L__BB2_4;
	mul.wide.s32 	%rd6, %r6, 4;
	add.s64 	%rd7, %rd1, %rd6;
	ld.global.u32 	%r42, [%rd7];
	add.s32 	%r60, %r42, %r60;
$L__BB2_4:
	add.s32 	%r9, %r6, %r70;
	setp.gt.s32 	%p3, %r9, 67108863;
	@%p3 bra 	$L__BB2_6;
	mul.wide.s32 	%rd8, %r9, 4;
	add.s64 	%rd9, %rd1, %rd8;
	ld.global.u32 	%r43, [%rd9];
	add.s32 	%r60, %r43, %r60;
$L__BB2_6:
	add.s32 	%r12, %r9, %r70;
	setp.gt.s32 	%p4, %r12, 67108863;
	@%p4 bra 	$L__BB2_8;
	mul.wide.s32 	%rd10, %r12, 4;
	add.s64 	%rd11, %rd1, %rd10;
	ld.global.u32 	%r44, [%rd11];
	add.s32 	%r60, %r44, %r60;
$L__BB2_8:
	add.s32 	%r15, %r12, %r70;
	setp.gt.s32 	%p5, %r15, 67108863;
	@%p5 bra 	$L__BB2_10;
	mul.wide.s32 	%rd12, %r15, 4;
	add.s64 	%rd13, %rd1, %rd12;
	ld.global.u32 	%r45, [%rd13];
	add.s32 	%r60, %r45, %r60;
$L__BB2_10:
	add.s32 	%r18, %r15, %r70;
	setp.gt.s32 	%p6, %r18, 67108863;
	@%p6 bra 	$L__BB2_12;
	mul.wide.s32 	%rd14, %r18, 4;
	add.s64 	%rd15, %rd1, %rd14;
	ld.global.u32 	%r46, [%rd15];
	add.s32 	%r60, %r46, %r60;
$L__BB2_12:
	add.s32 	%r21, %r18, %r70;
	setp.gt.s32 	%p7, %r21, 67108863;
	@%p7 bra 	$L__BB2_14;
	mul.wide.s32 	%rd16, %r21, 4;
	add.s64 	%rd17, %rd1, %rd16;
	ld.global.u32 	%r47, [%rd17];
	add.s32 	%r60, %r47, %r60;
$L__BB2_14:
	add.s32 	%r24, %r21, %r70;
	setp.gt.s32 	%p8, %r24, 67108863;
	@%p8 bra 	$L__BB2_16;
	mul.wide.s32 	%rd18, %r24, 4;
	add.s64 	%rd19, %rd1, %rd18;
	ld.global.u32 	%r48, [%rd19];
	add.s32 	%r60, %r48, %r60;
$L__BB2_16:
	add.s32 	%r27, %r24, %r70;
	setp.gt.s32 	%p9, %r27, 67108863;
	@%p9 bra 	$L__BB2_18;
	mul.wide.s32 	%rd20, %r27, 4;
	add.s64 	%rd21, %rd1, %rd20;
	ld.global.u32 	%r49, [%rd21];
	add.s32 	%r60, %r49, %r60;
$L__BB2_18:
	add.s32 	%r30, %r27, %r70;
	setp.gt.s32 	%p10, %r30, 67108863;
	@%p10 bra 	$L__BB2_20;
	mul.wide.s32 	%rd22, %r30, 4;
	add.s64 	%rd23, %rd1, %rd22;
	ld.global.u32 	%r50, [%rd23];
	add.s32 	%r60, %r50, %r60;
$L__BB2_20:
	add.s32 	%r33, %r30, %r70;
	setp.gt.s32 	%p11, %r33, 67108863;
	@%p11 bra 	$L__BB2_22;
	mul.wide.s32 	%rd24, %r33, 4;
	add.s64 	%rd25, %rd1, %rd24;
	ld.global.u32 	%r51, [%rd25];
	add.s32 	%r60, %r51, %r60;
$L__BB2_22:
	shl.b32 	%r52, %r2, 2;
	mov.u32 	%r53, _ZZ24sumReduceSharedCoarseGPUPiPyE5arr_s;
	add.s32 	%r36, %r53, %r52;
	st.shared.u32 	[%r36], %r60;
	bar.sync 	0;
	setp.lt.u32 	%p12, %r70, 2;
	@%p12 bra 	$L__BB2_26;
$L__BB2_23:
	shr.u32 	%r38, %r70, 1;
	bar.sync 	0;
	setp.ge.u32 	%p13, %r2, %r38;
	@%p13 bra 	$L__BB2_25;
	shl.b32 	%r54, %r38, 2;
	add.s32 	%r55, %r36, %r54;
	ld.shared.u32 	%r56, [%r55];
	ld.shared.u32 	%r57, [%r36];
	add.s32 	%r58, %r57, %r56;
	st.shared.u32 	[%r36], %r58;
$L__BB2_25:
	setp.gt.u32 	%p14, %r70, 3;
	mov.u32 	%r70, %r38;
	@%p14 bra 	$L__BB2_23;
$L__BB2_26:
	setp.ne.s32 	%p15, %r2, 0;
	@%p15 bra 	$L__BB2_28;
	ld.shared.s32 	%rd26, [_ZZ24sumReduceSharedCoarseGPUPiPyE5arr_s];
	cvta.to.global.u64 	%rd27, %rd2;
	atom.global.add.u64 	%rd28, [%rd27], %rd26;
$L__BB2_28:
	ret;

}
	// .globl	_Z4initPiS_S_j
.visible .entry _Z4initPiS_S_j(
	.param .u64 .ptr .align 1 _Z4initPiS_S_j_param_0,
	.param .u64 .ptr .align 1 _Z4initPiS_S_j_param_1,
	.param .u64 .ptr .align 1 _Z4initPiS_S_j_param_2,
	.param .u32 _Z4initPiS_S_j_param_3
)
{
	.local .align 8 .b8 	__local_depot3[48];
	.reg .b64 	%SP;
	.reg .b64 	%SPL;
	.reg .pred 	%p<64>;
	.reg .b32 	%r<1199>;
	.reg .b64 	%rd<33>;

	mov.u64 	%SPL, __local_depot3;
	ld.param.u64 	%rd10, [_Z4initPiS_S_j_param_0];
	ld.param.u64 	%rd11, [_Z4initPiS_S_j_param_1];
	ld.param.u64 	%rd12, [_Z4initPiS_S_j_param_2];
	ld.param.u32 	%r541, [_Z4initPiS_S_j_param_3];
	mov.u32 	%r542, %ctaid.x;
	mov.u32 	%r543, %ntid.x;
	mov.u32 	%r544, %tid.x;
	mad.lo.s32 	%r1, %r542, %r543, %r544;
	setp.gt.s32 	%p1, %r1, 67108863;
	@%p1 bra 	$L__BB3_117;
	add.u64 	%rd1, %SPL, 0;
	cvt.s64.s32 	%rd2, %r1;
	xor.b32  	%r545, %r541, -1429050551;
	mul.lo.s32 	%r2, %r545, 1099087573;
	add.s32 	%r546, %r2, -638133224;
	add.s32 	%r935, %r2, 123456789;
	st.local.v2.u32 	[%rd1], {%r546, %r935};
	xor.b32  	%r547, %r2, 362436069;
	mov.b32 	%r548, -123459836;
	st.local.v2.u32 	[%rd1+8], {%r547, %r548};
	add.s32 	%r931, %r2, 5783321;
	mov.b32 	%r549, -589760388;
	st.local.v2.u32 	[%rd1+16], {%r549, %r931};
	setp.eq.s32 	%p2, %r1, 0;
	@%p2 bra 	$L__BB3_116;
	mov.b32 	%r918, 0;
	mov.u64 	%rd15, precalc_xorwow_matrix;
	mov.u64 	%rd32, %rd2;
$L__BB3_3:
	mov.u64 	%rd3, %rd32;
	and.b64  	%rd4, %rd3, 3;
	setp.eq.s64 	%p3, %rd4, 0;
	@%p3 bra 	$L__BB3_115;
	mul.wide.u32 	%rd14, %r918, 3200;
	add.s64 	%rd5, %rd15, %rd14;
	mov.b32 	%r931, 0;
	mov.u32 	%r932, %r931;
	mov.u32 	%r933, %r931;
	mov.u32 	%r934, %r931;
	mov.u32 	%r935, %r931;
	mov.u32 	%r924, %r931;
$L__BB3_5:
	mul.wide.u32 	%rd16, %r924, 4;
	add.s64 	%rd17, %rd1, %rd16;
	ld.local.u32 	%r14, [%rd17+4];
	shl.b32 	%r15, %r924, 5;
	mov.b32 	%r930, 0;
$L__BB3_6:
	.pragma "nounroll";
	shr.u32 	%r553, %r14, %r930;
	and.b32  	%r554, %r553, 1;
	setp.eq.b32 	%p4, %r554, 1;
	not.pred 	%p5, %p4;
	add.s32 	%r555, %r15, %r930;
	mul.lo.s32 	%r556, %r555, 5;
	mul.wide.u32 	%rd18, %r556, 4;
	add.s64 	%rd6, %rd5, %rd18;
	@%p5 bra 	$L__BB3_8;
	ld.global.u32 	%r557, [%rd6];
	xor.b32  	%r935, %r935, %r557;
	ld.global.u32 	%r558, [%rd6+4];
	xor.b32  	%r934, %r934, %r558;
	ld.global.u32 	%r559, [%rd6+8];
	xor.b32  	%r933, %r933, %r559;
	ld.global.u32 	%r560, [%rd6+12];
	xor.b32  	%r932, %r932, %r560;
	ld.global.u32 	%r561, [%rd6+16];
	xor.b32  	%r931, %r931, %r561;
$L__BB3_8:
	and.b32  	%r563, %r553, 2;
	setp.eq.s32 	%p6, %r563, 0;
	@%p6 bra 	$L__BB3_10;
	ld.global.u32 	%r564, [%rd6+20];
	xor.b32  	%r935, %r935, %r564;
	ld.global.u32 	%r565, [%rd6+24];
	xor.b32  	%r934, %r934, %r565;
	ld.global.u32 	%r566, [%rd6+28];
	xor.b32  	%r933, %r933, %r566;
	ld.global.u32 	%r567, [%rd6+32];
	xor.b32  	%r932, %r932, %r567;
	ld.global.u32 	%r568, [%rd6+36];
	xor.b32  	%r931, %r931, %r568;
$L__BB3_10:
	and.b32  	%r570, %r553, 4;
	setp.eq.s32 	%p7, %r570, 0;
	@%p7 bra 	$L__BB3_12;
	ld.global.u32 	%r571, [%rd6+40];
	xor.b32  	%r935, %r935, %r571;
	ld.global.u32 	%r572, [%rd6+44];
	xor.b32  	%r934, %r934, %r572;
	ld.global.u32 	%r573, [%rd6+48];
	xor.b32  	%r933, %r933, %r573;
	ld.global.u32 	%r574, [%rd6+52];
	xor.b32  	%r932, %r932, %r574;
	ld.global.u32 	%r575, [%rd6+56];
	xor.b32  	%r931, %r931, %r575;
$L__BB3_12:
	and.b32  	%r577, %r553, 8;
	setp.eq.s32 	%p8, %r577, 0;
	@%p8 bra 	$L__BB3_14;
	ld.global.u32 	%r578, [%rd6+60];
	xor.b32  	%r935, %r935, %r578;
	ld.global.u32 	%r579, [%rd6+64];
	xor.b32  	%r934, %r934, %r579;
	ld.global.u32 	%r580, [%rd6+68];
	xor.b32  	%r933, %r933, %r580;
	ld.global.u32 	%r581, [%rd6+72];
	xor.b32  	%r932, %r932, %r581;
	ld.global.u32 	%r582, [%rd6+76];
	xor.b32  	%r931, %r931, %r582;
$L__BB3_14:
	and.b32  	%r584, %r553, 16;
	setp.eq.s32 	%p9, %r584, 0;
	@%p9 bra 	$L__BB3_16;
	ld.global.u32 	%r585, [%rd6+80];
	xor.b32  	%r935, %r935, %r585;
	ld.global.u32 	%r586, [%rd6+84];
	xor.b32  	%r934, %r934, %r586;
	ld.global.u32 	%r587, [%rd6+88];
	xor.b32  	%r933, %r933, %r587;
	ld.global.u32 	%r588, [%rd6+92];
	xor.b32  	%r932, %r932, %r588;
	ld.global.u32 	%r589, [%rd6+96];
	xor.b32  	%r931, %r931, %r589;
$L__BB3_16:
	and.b32  	%r591, %r553, 32;
	setp.eq.s32 	%p10, %r591, 0;
	@%p10 bra 	$L__BB3_18;
	ld.global.u32 	%r592, [%rd6+100];
	xor.b32  	%r935, %r935, %r592;
	ld.global.u32 	%r593, [%rd6+104];
	xor.b32  	%r934, %r934, %r593;
	ld.global.u32 	%r594, [%rd6+108];
	xor.b32  	%r933, %r933, %r594;
	ld.global.u32 	%r595, [%rd6+112];
	xor.b32  	%r932, %r932, %r595;
	ld.global.u32 	%r596, [%rd6+116];
	xor.b32  	%r931, %r931, %r596;
$L__BB3_18:
	and.b32  	%r598, %r553, 64;
	setp.eq.s32 	%p11, %r598, 0;
	@%p11 bra 	$L__BB3_20;
	ld.global.u32 	%r599, [%rd6+120];
	xor.b32  	%r935, %r935, %r599;
	ld.global.u32 	%r600, [%rd6+124];
	xor.b32  	%r934, %r934, %r600;
	ld.global.u32 	%r601, [%rd6+128];
	xor.b32  	%r933, %r933, %r601;
	ld.global.u32 	%r602, [%rd6+132];
	xor.b32  	%r932, %r932, %r602;
	ld.global.u32 	%r603, [%rd6+136];
	xor.b32  	%r931, %r931, %r603;
$L__BB3_20:
	and.b32  	%r605, %r553, 128;
	setp.eq.s32 	%p12, %r605, 0;
	@%p12 bra 	$L__BB3_22;
	ld.global.u32 	%r606, [%rd6+140];
	xor.b32  	%r935, %r935, %r606;
	ld.global.u32 	%r607, [%rd6+144];
	xor.b32  	%r934, %r934, %r607;
	ld.global.u32 	%r608, [%rd6+148];
	xor.b32  	%r933, %r933, %r608;
	ld.global.u32 	%r609, [%rd6+152];
	xor.b32  	%r932, %r932, %r609;
	ld.global.u32 	%r610, [%rd6+156];
	xor.b32  	%r931, %r931, %r610;
$L__BB3_22:
	and.b32  	%r612, %r553, 256;
	setp.eq.s32 	%p13, %r612, 0;
	@%p13 bra 	$L__BB3_24;
	ld.global.u32 	%r613, [%rd6+160];
	xor.b32  	%r935, %r935, %r613;
	ld.global.u32 	%r614, [%rd6+164];
	xor.b32  	%r934, %r934, %r614;
	ld.global.u32 	%r615, [%rd6+168];
	xor.b32  	%r933, %r933, %r615;
	ld.global.u32 	%r616, [%rd6+172];
	xor.b32  	%r932, %r932, %r616;
	ld.global.u32 	%r617, [%rd6+176];
	xor.b32  	%r931, %r931, %r617;
$L__BB3_24:
	and.b32  	%r619, %r553, 512;
	setp.eq.s32 	%p14, %r619, 0;
	@%p14 bra 	$L__BB3_26;
	ld.global.u32 	%r620, [%rd6+180];
	xor.b32  	%r935, %r935, %r620;
	ld.global.u32 	%r621, [%rd6+184];
	xor.b32  	%r934, %r934, %r621;
	ld.global.u32 	%r622, [%rd6+188];
	xor.b32  	%r933, %r933, %r622;
	ld.global.u32 	%r623, [%rd6+192];
	xor.b32  	%r932, %r932, %r623;
	ld.global.u32 	%r624, [%rd6+196];
	xor.b32  	%r931, %r931, %r624;
$L__BB3_26:
	and.b32  	%r626, %r553, 1024;
	setp.eq.s32 	%p15, %r626, 0;
	@%p15 bra 	$L__BB3_28;
	ld.global.u32 	%r627, [%rd6+200];
	xor.b32  	%r935, %r935, %r627;
	ld.global.u32 	%r628, [%rd6+204];
	xor.b32  	%r934, %r934, %r628;
	ld.global.u32 	%r629, [%rd6+208];
	xor.b32  	%r933, %r933, %r629;
	ld.global.u32 	%r630, [%rd6+212];
	xor.b32  	%r932, %r932, %r630;
	ld.global.u32 	%r631, [%rd6+216];
	xor.b32  	%r931, %r931, %r631;
$L__BB3_28:
	and.b32  	%r633, %r553, 2048;
	setp.eq.s32 	%p16, %r633, 0;
	@%p16 bra 	$L__BB3_30;
	ld.global.u32 	%r634, [%rd6+220];
	xor.b32  	%r935, %r935, %r634;
	ld.global.u32 	%r635, [%rd6+224];
	xor.b32  	%r934, %r934, %r635;
	ld.global.u32 	%r636, [%rd6+228];
	xor.b32  	%r933, %r933, %r636;
	ld.global.u32 	%r637, [%rd6+232];
	xor.b32  	%r932, %r932, %r637;
	ld.global.u32 	%r638, [%rd6+236];
	xor.b32  	%r931, %r931, %r638;
$L__BB3_30:
	and.b32  	%r640, %r553, 4096;
	setp.eq.s32 	%p17, %r640, 0;
	@%p17 bra 	$L__BB3_32;
	ld.global.u32 	%r641, [%rd6+240];
	xor.b32  	%r935, %r935, %r641;
	ld.global.u32 	%r642, [%rd6+244];
	xor.b32  	%r934, %r934, %r642;
	ld.global.u32 	%r643, [%rd6+248];
	xor.b32  	%r933, %r933, %r643;
	ld.global.u32 	%r644, [%rd6+252];
	xor.b32  	%r932, %r932, %r644;
	ld.global.u32 	%r645, [%rd6+256];
	xor.b32  	%r931, %r931, %r645;
$L__BB3_32:
	and.b32  	%r647, %r553, 8192;
	setp.eq.s32 	%p18, %r647, 0;
	@%p18 bra 	$L__BB3_34;
	ld.global.u32 	%r648, [%rd6+260];
	xor.b32  	%r935, %r935, %r648;
	ld.global.u32 	%r649, [%rd6+264];
	xor.b32  	%r934, %r934, %r649;
	ld.global.u32 	%r650, [%rd6+268];
	xor.b32  	%r933, %r933, %r650;
	ld.global.u32 	%r651, [%rd6+272];
	xor.b32  	%r932, %r932, %r651;
	ld.global.u32 	%r652, [%rd6+276];
	xor.b32  	%r931, %r931, %r652;
$L__BB3_34:
	and.b32  	%r654, %r553, 16384;
	setp.eq.s32 	%p19, %r654, 0;
	@%p19 bra 	$L__BB3_36;
	ld.global.u32 	%r655, [%rd6+280];
	xor.b32  	%r935, %r935, %r655;
	ld.global.u32 	%r656, [%rd6+284];
	xor.b32  	%r934, %r934, %r656;
	ld.global.u32 	%r657, [%rd6+288];
	xor.b32  	%r933, %r933, %r657;
	ld.global.u32 	%r658, [%rd6+292];
	xor.b32  	%r932, %r932, %r658;
	ld.global.u32 	%r659, [%rd6+296];
	xor.b32  	%r931, %r931, %r659;
$L__BB3_36:
	and.b32  	%r661, %r553, 32768;
	setp.eq.s32 	%p20, %r661, 0;
	@%p20 bra 	$L__BB3_38;
	ld.global.u32 	%r662, [%rd6+300];
	xor.b32  	%r935, %r935, %r662;
	ld.global.u32 	%r663, [%rd6+304];
	xor.b32  	%r934, %r934, %r663;
	ld.global.u32 	%r664, [%rd6+308];
	xor.b32  	%r933, %r933, %r664;
	ld.global.u32 	%r665, [%rd6+312];
	xor.b32  	%r932, %r932, %r665;
	ld.global.u32 	%r666, [%rd6+316];
	xor.b32  	%r931, %r931, %r666;
$L__BB3_38:
	add.s32 	%r930, %r930, 16;
	setp.ne.s32 	%p21, %r930, 32;
	@%p21 bra 	$L__BB3_6;
	mad.lo.s32 	%r667, %r924, -31, %r15;
	add.s32 	%r924, %r667, 1;
	setp.ne.s32 	%p22, %r924, 5;
	@%p22 bra 	$L__BB3_5;
	st.local.u32 	[%rd1+4], %r935;
	st.local.v2.u32 	[%rd1+8], {%r934, %r933};
	st.local.v2.u32 	[%rd1+16], {%r932, %r931};
	setp.eq.s64 	%p23, %rd4, 1;
	@%p23 bra 	$L__BB3_115;
	mov.b32 	%r931, 0;
	mov.u32 	%r1024, %r931;
	mov.u32 	%r1025, %r931;
	mov.u32 	%r1026, %r931;
	mov.u32 	%r935, %r931;
	mov.u32 	%r1016, %r931;
$L__BB3_42:
	mul.wide.u32 	%rd19, %r1016, 4;
	add.s64 	%rd20, %rd1, %rd19;
	ld.local.u32 	%r190, [%rd20+4];
	shl.b32 	%r191, %r1016, 5;
	mov.b32 	%r1022, 0;
$L__BB3_43:
	.pragma "nounroll";
	shr.u32 	%r670, %r190, %r1022;
	and.b32  	%r671, %r670, 1;
	setp.eq.b32 	%p24, %r671, 1;
	not.pred 	%p25, %p24;
	add.s32 	%r672, %r191, %r1022;
	mul.lo.s32 	%r673, %r672, 5;
	mul.wide.u32 	%rd21, %r673, 4;
	add.s64 	%rd7, %rd5, %rd21;
	@%p25 bra 	$L__BB3_45;
	ld.global.u32 	%r674, [%rd7];
	xor.b32  	%r935, %r935, %r674;
	ld.global.u32 	%r675, [%rd7+4];
	xor.b32  	%r1026, %r1026, %r675;
	ld.global.u32 	%r676, [%rd7+8];
	xor.b32  	%r1025, %r1025, %r676;
	ld.global.u32 	%r677, [%rd7+12];
	xor.b32  	%r1024, %r1024, %r677;
	ld.global.u32 	%r678, [%rd7+16];
	xor.b32  	%r931, %r931, %r678;
$L__BB3_45:
	and.b32  	%r680, %r670, 2;
	setp.eq.s32 	%p26, %r680, 0;
	@%p26 bra 	$L__BB3_47;
	ld.global.u32 	%r681, [%rd7+20];
	xor.b32  	%r935, %r935, %r681;
	ld.global.u32 	%r682, [%rd7+24];
	xor.b32  	%r1026, %r1026, %r682;
	ld.global.u32 	%r683, [%rd7+28];
	xor.b32  	%r1025, %r1025, %r683;
	ld.global.u32 	%r684, [%rd7+32];
	xor.b32  	%r1024, %r1024, %r684;
	ld.global.u32 	%r685, [%rd7+36];
	xor.b32  	%r931, %r931, %r685;
$L__BB3_47:
	and.b32  	%r687, %r670, 4;
	setp.eq.s32 	%p27, %r687, 0;
	@%p27 bra 	$L__BB3_49;
	ld.global.u32 	%r688, [%rd7+40];
	xor.b32  	%r935, %r935, %r688;
	ld.global.u32 	%r689, [%rd7+44];
	xor.b32  	%r1026, %r1026, %r689;
	ld.global.u32 	%r690, [%rd7+48];
	xor.b32  	%r1025, %r1025, %r690;
	ld.global.u32 	%r691, [%rd7+52];
	xor.b32  	%r1024, %r1024, %r691;
	ld.global.u32 	%r692, [%rd7+56];
	xor.b32  	%r931, %r931, %r692;
$L__BB3_49:
	and.b32  	%r694, %r670, 8;
	setp.eq.s32 	%p28, %r694, 0;
	@%p28 bra 	$L__BB3_51;
	ld.global.u32 	%r695, [%rd7+60];
	xor.b32  	%r935, %r935, %r695;
	ld.global.u32 	%r696, [%rd7+64];
	xor.b32  	%r1026, %r1026, %r696;
	ld.global.u32 	%r697, [%rd7+68];
	xor.b32  	%r1025, %r1025, %r697;
	ld.global.u32 	%r698, [%rd7+72];
	xor.b32  	%r1024, %r1024, %r698;
	ld.global.u32 	%r699, [%rd7+76];
	xor.b32  	%r931, %r931, %r699;
$L__BB3_51:
	and.b32  	%r701, %r670, 16;
	setp.eq.s32 	%p29, %r701, 0;
	@%p29 bra 	$L__BB3_53;
	ld.global.u32 	%r702, [%rd7+80];
	xor.b32  	%r935, %r935, %r702;
	ld.global.u32 	%r703, [%rd7+84];
	xor.b32  	%r1026, %r1026, %r703;
	ld.global.u32 	%r704, [%rd7+88];
	xor.b32  	%r1025, %r1025, %r704;
	ld.global.u32 	%r705, [%rd7+92];
	xor.b32  	%r1024, %r1024, %r705;
	ld.global.u32 	%r706, [%rd7+96];
	xor.b32  	%r931, %r931, %r706;
$L__BB3_53:
	and.b32  	%r708, %r670, 32;
	setp.eq.s32 	%p30, %r708, 0;
	@%p30 bra 	$L__BB3_55;
	ld.global.u32 	%r709, [%rd7+100];
	xor.b32  	%r935, %r935, %r709;
	ld.global.u32 	%r710, [%rd7+104];
	xor.b32  	%r1026, %r1026, %r710;
	ld.global.u32 	%r711, [%rd7+108];
	xor.b32  	%r1025, %r1025, %r711;
	ld.global.u32 	%r712, [%rd7+112];
	xor.b32  	%r1024, %r1024, %r712;
	ld.global.u32 	%r713, [%rd7+116];
	xor.b32  	%r931, %r931, %r713;
$L__BB3_55:
	and.b32  	%r715, %r670, 64;
	setp.eq.s32 	%p31, %r715, 0;
	@%p31 bra 	$L__BB3_57;
	ld.global.u32 	%r716, [%rd7+120];
	xor.b32  	%r935, %r935, %r716;
	ld.global.u32 	%r717, [%rd7+124];
	xor.b32  	%r1026, %r1026, %r717;
	ld.global.u32 	%r718, [%rd7+128];
	xor.b32  	%r1025, %r1025, %r718;
	ld.global.u32 	%r719, [%rd7+132];
	xor.b32  	%r1024, %r1024, %r719;
	ld.global.u32 	%r720, [%rd7+136];
	xor.b32  	%r931, %r931, %r720;
$L__BB3_57:
	and.b32  	%r722, %r670, 128;
	setp.eq.s32 	%p32, %r722, 0;
	@%p32 bra 	$L__BB3_59;
	ld.global.u32 	%r723, [%rd7+140];
	xor.b32  	%r935, %r935, %r723;
	ld.global.u32 	%r724, [%rd7+144];
	xor.b32  	%r1026, %r1026, %r724;
	ld.global.u32 	%r725, [%rd7+148];
	xor.b32  	%r1025, %r1025, %r725;
	ld.global.u32 	%r726, [%rd7+152];
	xor.b32  	%r1024, %r1024, %r726;
	ld.global.u32 	%r727, [%rd7+156];
	xor.b32  	%r931, %r931, %r727;
$L__BB3_59:
	and.b32  	%r729, %r670, 256;
	setp.eq.s32 	%p33, %r729, 0;
	@%p33 bra 	$L__BB3_61;
	ld.global.u32 	%r730, [%rd7+160];
	xor.b32  	%r935, %r935, %r730;
	ld.global.u32 	%r731, [%rd7+164];
	xor.b32  	%r1026, %r1026, %r731;
	ld.global.u32 	%r732, [%rd7+168];
	xor.b32  	%r1025, %r1025, %r732;
	ld.global.u32 	%r733, [%rd7+172];
	xor.b32  	%r1024, %r1024, %r733;
	ld.global.u32 	%r734, [%rd7+176];
	xor.b32  	%r931, %r931, %r734;
$L__BB3_61:
	and.b32  	%r736, %r670, 512;
	setp.eq.s32 	%p34, %r736, 0;
	@%p34 bra 	$L__BB3_63;
	ld.global.u32 	%r737, [%rd7+180];
	xor.b32  	%r935, %r935, %r737;
	ld.global.u32 	%r738, [%rd7+184];
	xor.b32  	%r1026, %r1026, %r738;
	ld.global.u32 	%r739, [%rd7+188];
	xor.b32  	%r1025, %r1025, %r739;
	ld.global.u32 	%r740, [%rd7+192];
	xor.b32  	%r1024, %r1024, %r740;
	ld.global.u32 	%r741, [%rd7+196];
	xor.b32  	%r931, %r931, %r741;
$L__BB3_63:
	and.b32  	%r743, %r670, 1024;
	setp.eq.s32 	%p35, %r743, 0;
	@%p35 bra 	$L__BB3_65;
	ld.global.u32 	%r744, [%rd7+200];
	xor.b32  	%r935, %r935, %r744;
	ld.global.u32 	%r745, [%rd7+204];
	xor.b32  	%r1026, %r1026, %r745;
	ld.global.u32 	%r746, [%rd7+208];
	xor.b32  	%r1025, %r1025, %r746;
	ld.global.u32 	%r747, [%rd7+212];
	xor.b32  	%r1024, %r1024, %r747;
	ld.global.u32 	%r748, [%rd7+216];
	xor.b32  	%r931, %r931, %r748;
$L__BB3_65:
	and.b32  	%r750, %r670, 2048;
	setp.eq.s32 	%p36, %r750, 0;
	@%p36 bra 	$L__BB3_67;
	ld.global.u32 	%r751, [%rd7+220];
	xor.b32  	%r935, %r935, %r751;
	ld.global.u32 	%r752, [%rd7+224];
	xor.b32  	%r1026, %r1026, %r752;
	ld.global.u32 	%r753, [%rd7+228];
	xor.b32  	%r1025, %r1025, %r753;
	ld.global.u32 	%r754, [%rd7+232];
	xor.b32  	%r1024, %r1024, %r754;
	ld.global.u32 	%r755, [%rd7+236];
	xor.b32  	%r931, %r931, %r755;
$L__BB3_67:
	and.b32  	%r757, %r670, 4096;
	setp.eq.s32 	%p37, %r757, 0;
	@%p37 bra 	$L__BB3_69;
	ld.global.u32 	%r758, [%rd7+240];
	xor.b32  	%r935, %r935, %r758;
	ld.global.u32 	%r759, [%rd7+244];
	xor.b32  	%r1026, %r1026, %r759;
	ld.global.u32 	%r760, [%rd7+248];
	xor.b32  	%r1025, %r1025, %r760;
	ld.global.u32 	%r761, [%rd7+252];
	xor.b32  	%r1024, %r1024, %r761;
	ld.global.u32 	%r762, [%rd7+256];
	xor.b32  	%r931, %r931, %r762;
$L__BB3_69:
	and.b32  	%r764, %r670, 8192;
	setp.eq.s32 	%p38, %r764, 0;
	@%p38 bra 	$L__BB3_71;
	ld.global.u32 	%r765, [%rd7+260];
	xor.b32  	%r935, %r935, %r765;
	ld.global.u32 	%r766, [%rd7+264];
	xor.b32  	%r1026, %r1026, %r766;
	ld.global.u32 	%r767, [%rd7+268];
	xor.b32  	%r1025, %r1025, %r767;
	ld.global.u32 	%r768, [%rd7+272];
	xor.b32  	%r1024, %r1024, %r768;
	ld.global.u32 	%r769, [%rd7+276];
	xor.b32  	%r931, %r931, %r769;
$L__BB3_71:
	and.b32  	%r771, %r670, 16384;
	setp.eq.s32 	%p39, %r771, 0;
	@%p39 bra 	$L__BB3_73;
	ld.global.u32 	%r772, [%rd7+280];
	xor.b32  	%r935, %r935, %r772;
	ld.global.u32 	%r773, [%rd7+284];
	xor.b32  	%r1026, %r1026, %r773;
	ld.global.u32 	%r774, [%rd7+288];
	xor.b32  	%r1025, %r1025, %r774;
	ld.global.u32 	%r775, [%rd7+292];
	xor.b32  	%r1024, %r1024, %r775;
	ld.global.u32 	%r776, [%rd7+296];
	xor.b32  	%r931, %r931, %r776;
$L__BB3_73:
	and.b32  	%r778, %r670, 32768;
	setp.eq.s32 	%p40, %r778, 0;
	@%p40 bra 	$L__BB3_75;
	ld.global.u32 	%r779, [%rd7+300];
	xor.b32  	%r935, %r935, %r779;
	ld.global.u32 	%r780, [%rd7+304];
	xor.b32  	%r1026, %r1026, %r780;
	ld.global.u32 	%r781, [%rd7+308];
	xor.b32  	%r1025, %r1025, %r781;
	ld.global.u32 	%r782, [%rd7+312];
	xor.b32  	%r1024, %r1024, %r782;
	ld.global.u32 	%r783, [%rd7+316];
	xor.b32  	%r931, %r931, %r783;
$L__BB3_75:
	add.s32 	%r1022, %r1022, 16;
	setp.ne.s32 	%p41, %r1022, 32;
	@%p41 bra 	$L__BB3_43;
	mad.lo.s32 	%r784, %r1016, -31, %r191;
	add.s32 	%r1016, %r784, 1;
	setp.ne.s32 	%p42, %r1016, 5;
	@%p42 bra 	$L__BB3_42;
	st.local.u32 	[%rd1+4], %r935;
	st.local.v2.u32 	[%rd1+8], {%r1026, %r1025};
	st.local.v2.u32 	[%rd1+16], {%r1024, %r931};
	setp.ne.s64 	%p43, %rd4, 3;
	@%p43 bra 	$L__BB3_115;
	mov.b32 	%r931, 0;
	mov.u32 	%r1116, %r931;
	mov.u32 	%r1117, %r931;
	mov.u32 	%r1118, %r931;
	mov.u32 	%r935, %r931;
	mov.u32 	%r1108, %r931;
$L__BB3_79:
	mul.wide.u32 	%rd22, %r1108, 4;
	add.s64 	%rd23, %rd1, %rd22;
	ld.local.u32 	%r366, [%rd23+4];
	shl.b32 	%r367, %r1108, 5;
	mov.b32 	%r1114, 0;
$L__BB3_80:
	.pragma "nounroll";
	shr.u32 	%r787, %r366, %r1114;
	and.b32  	%r788, %r787, 1;
	setp.eq.b32 	%p44, %r788, 1;
	not.pred 	%p45, %p44;
	add.s32 	%r789, %r367, %r1114;
	mul.lo.s32 	%r790, %r789, 5;
	mul.wide.u32 	%rd24, %r790, 4;
	add.s64 	%rd8, %rd5, %rd24;
	@%p45 bra 	$L__BB3_82;
	ld.global.u32 	%r791, [%rd8];
	xor.b32  	%r935, %r935, %r791;
	ld.global.u32 	%r792, [%rd8+4];
	xor.b32  	%r1118, %r1118, %r792;
	ld.global.u32 	%r793, [%rd8+8];
	xor.b32  	%r1117, %r1117, %r793;
	ld.global.u32 	%r794, [%rd8+12];
	xor.b32  	%r1116, %r1116, %r794;
	ld.global.u32 	%r795, [%rd8+16];
	xor.b32  	%r931, %r931, %r795;
$L__BB3_82:
	and.b32  	%r797, %r787, 2;
	setp.eq.s32 	%p46, %r797, 0;
	@%p46 bra 	$L__BB3_84;
	ld.global.u32 	%r798, [%rd8+20];
	xor.b32  	%r935, %r935, %r798;
	ld.global.u32 	%r799, [%rd8+24];
	xor.b32  	%r1118, %r1118, %r799;
	ld.global.u32 	%r800, [%rd8+28];
	xor.b32  	%r1117, %r1117, %r800;
	ld.global.u32 	%r801, [%rd8+32];
	xor.b32  	%r1116, %r1116, %r801;
	ld.global.u32 	%r802, [%rd8+36];
	xor.b32  	%r931, %r931, %r802;
$L__BB3_84:
	and.b32  	%r804, %r787, 4;
	setp.eq.s32 	%p47, %r804, 0;
	@%p47 bra 	$L__BB3_86;
	ld.global.u32 	%r805, [%rd8+40];
	xor.b32  	%r935, %r935, %r805;
	ld.global.u32 	%r806, [%rd8+44];
	xor.b32  	%r1118, %r1118, %r806;
	ld.global.u32 	%r807, [%rd8+48];
	xor.b32  	%r1117, %r1117, %r807;
	ld.global.u32 	%r808, [%rd8+52];
	xor.b32  	%r1116, %r1116, %r808;
	ld.global.u32 	%r809, [%rd8+56];
	xor.b32  	%r931, %r931, %r809;
$L__BB3_86:
	and.b32  	%r811, %r787, 8;
	setp.eq.s32 	%p48, %r811, 0;
	@%p48 bra 	$L__BB3_88;
	ld.global.u32 	%r812, [%rd8+60];
	xor.b32  	%r935, %r935, %r812;
	ld.global.u32 	%r813, [%rd8+64];
	xor.b32  	%r1118, %r1118, %r813;
	ld.global.u32 	%r814, [%rd8+68];
	xor.b32  	%r1117, %r1117, %r814;
	ld.global.u32 	%r815, [%rd8+72];
	xor.b32  	%r1116, %r1116, %r815;
	ld.global.u32 	%r816, [%rd8+76];
	xor.b32  	%r931, %r931, %r816;
$L__BB3_88:
	and.b32  	%r818, %r787, 16;
	setp.eq.s32 	%p49, %r818, 0;
	@%p49 bra 	$L__BB3_90;
	ld.global.u32 	%r819, [%rd8+80];
	xor.b32  	%r935, %r935, %r819;
	ld.global.u32 	%r820, [%rd8+84];
	xor.b32  	%r1118, %r1118, %r820;
	ld.global.u32 	%r821, [%rd8+88];
	xor.b32  	%r1117, %r1117, %r821;
	ld.global.u32 	%r822, [%rd8+92];
	xor.b32  	%r1116, %r1116, %r822;
	ld.global.u32 	%r823, [%rd8+96];
	xor.b32  	%r931, %r931, %r823;
$L__BB3_90:
	and.b32  	%r825, %r787, 32;
	setp.eq.s32 	%p50, %r825, 0;
	@%p50 bra 	$L__BB3_92;
	ld.global.u32 	%r826, [%rd8+100];
	xor.b32  	%r935, %r935, %r826;
	ld.global.u32 	%r827, [%rd8+104];
	xor.b32  	%r1118, %r1118, %r827;
	ld.global.u32 	%r828, [%rd8+108];
	xor.b32  	%r1117, %r1117, %r828;
	ld.global.u32 	%r829, [%rd8+112];
	xor.b32  	%r1116, %r1116, %r829;
	ld.global.u32 	%r830, [%rd8+116];
	xor.b32  	%r931, %r931, %r830;
$L__BB3_92:
	and.b32  	%r832, %r787, 64;
	setp.eq.s32 	%p51, %r832, 0;
	@%p51 bra 	$L__BB3_94;
	ld.global.u32 	%r833, [%rd8+120];
	xor.b32  	%r935, %r935, %r833;
	ld.global.u32 	%r834, [%rd8+124];
	xor.b32  	%r1118, %r1118, %r834;
	ld.global.u32 	%r835, [%rd8+128];
	xor.b32  	%r1117, %r1117, %r835;
	ld.global.u32 	%r836, [%rd8+132];
	xor.b32  	%r1116, %r1116, %r836;
	ld.global.u32 	%r837, [%rd8+136];
	xor.b32  	%r931, %r931, %r837;
$L__BB3_94:
	and.b32  	%r839, %r787, 128;
	setp.eq.s32 	%p52, %r839, 0;
	@%p52 bra 	$L__BB3_96;
	ld.global.u32 	%r840, [%rd8+140];
	xor.b32  	%r935, %r935, %r840;
	ld.global.u32 	%r841, [%rd8+144];
	xor.b32  	%r1118, %r1118, %r841;
	ld.global.u32 	%r842, [%rd8+148];
	xor.b32  	%r1117, %r1117, %r842;
	ld.global.u32 	%r843, [%rd8+152];
	xor.b32  	%r1116, %r1116, %r843;
	ld.global.u32 	%r844, [%rd8+156];
	xor.b32  	%r931, %r931, %r844;
$L__BB3_96:
	and.b32  	%r846, %r787, 256;
	setp.eq.s32 	%p53, %r846, 0;
	@%p53 bra 	$L__BB3_98;
	ld.global.u32 	%r847, [%rd8+160];
	xor.b32  	%r935, %r935, %r847;
	ld.global.u32 	%r848, [%rd8+164];
	xor.b32  	%r1118, %r1118, %r848;
	ld.global.u32 	%r849, [%rd8+168];
	xor.b32  	%r1117, %r1117, %r849;
	ld.global.u32 	%r850, [%rd8+172];
	xor.b32  	%r1116, %r1116, %r850;
	ld.global.u32 	%r851, [%rd8+176];
	xor.b32  	%r931, %r931, %r851;
$L__BB3_98:
	and.b32  	%r853, %r787, 512;
	setp.eq.s32 	%p54, %r853, 0;
	@%p54 bra 	$L__BB3_100;
	ld.global.u32 	%r854, [%rd8+180];
	xor.b32  	%r935, %r935, %r854;
	ld.global.u32 	%r855, [%rd8+184];
	xor.b32  	%r1118, %r1118, %r855;
	ld.global.u32 	%r856, [%rd8+188];
	xor.b32  	%r1117, %r1117, %r856;
	ld.global.u32 	%r857, [%rd8+192];
	xor.b32  	%r1116, %r1116, %r857;
	ld.global.u32 	%r858, [%rd8+196];
	xor.b32  	%r931, %r931, %r858;
$L__BB3_100:
	and.b32  	%r860, %r787, 1024;
	setp.eq.s32 	%p55, %r860, 0;
	@%p55 bra 	$L__BB3_102;
	ld.global.u32 	%r861, [%rd8+200];
	xor.b32  	%r935, %r935, %r861;
	ld.global.u32 	%r862, [%rd8+204];
	xor.b32  	%r1118, %r1118, %r862;
	ld.global.u32 	%r863, [%rd8+208];
	xor.b32  	%r1117, %r1117, %r863;
	ld.global.u32 	%r864, [%rd8+212];
	xor.b32  	%r1116, %r1116, %r864;
	ld.global.u32 	%r865, [%rd8+216];
	xor.b32  	%r931, %r931, %r865;
$L__BB3_102:
	and.b32  	%r867, %r787, 2048;
	setp.eq.s32 	%p56, %r867, 0;
	@%p56 bra 	$L__BB3_104;
	ld.global.u32 	%r868, [%rd8+220];
	xor.b32  	%r935, %r935, %r868;
	ld.global.u32 	%r869, [%rd8+224];
	xor.b32  	%r1118, %r1118, %r869;
	ld.global.u32 	%r870, [%rd8+228];
	xor.b32  	%r1117, %r1117, %r870;
	ld.global.u32 	%r871, [%rd8+232];
	xor.b32  	%r1116, %r1116, %r871;
	ld.global.u32 	%r872, [%rd8+236];
	xor.b32  	%r931, %r931, %r872;
$L__BB3_104:
	and.b32  	%r874, %r787, 4096;
	setp.eq.s32 	%p57, %r874, 0;
	@%p57 bra 	$L__BB3_106;
	ld.global.u32 	%r875, [%rd8+240];
	xor.b32  	%r935, %r935, %r875;
	ld.global.u32 	%r876, [%rd8+244];
	xor.b32  	%r1118, %r1118, %r876;
	ld.global.u32 	%r877, [%rd8+248];
	xor.b32  	%r1117, %r1117, %r877;
	ld.global.u32 	%r878, [%rd8+252];
	xor.b32  	%r1116, %r1116, %r878;
	ld.global.u32 	%r879, [%rd8+256];
	xor.b32  	%r931, %r931, %r879;
$L__BB3_106:
	and.b32  	%r881, %r787, 8192;
	setp.eq.s32 	%p58, %r881, 0;
	@%p58 bra 	$L__BB3_108;
	ld.global.u32 	%r882, [%rd8+260];
	xor.b32  	%r935, %r935, %r882;
	ld.global.u32 	%r883, [%rd8+264];
	xor.b32  	%r1118, %r1118, %r883;
	ld.global.u32 	%r884, [%rd8+268];
	xor.b32  	%r1117, %r1117, %r884;
	ld.global.u32 	%r885, [%rd8+272];
	xor.b32  	%r1116, %r1116, %r885;
	ld.global.u32 	%r886, [%rd8+276];
	xor.b32  	%r931, %r931, %r886;
$L__BB3_108:
	and.b32  	%r888, %r787, 16384;
	setp.eq.s32 	%p59, %r888, 0;
	@%p59 bra 	$L__BB3_110;
	ld.global.u32 	%r889, [%rd8+280];
	xor.b32  	%r935, %r935, %r889;
	ld.global.u32 	%r890, [%rd8+284];
	xor.b32  	%r1118, %r1118, %r890;
	ld.global.u32 	%r891, [%rd8+288];
	xor.b32  	%r1117, %r1117, %r891;
	ld.global.u32 	%r892, [%rd8+292];
	xor.b32  	%r1116, %r1116, %r892;
	ld.global.u32 	%r893, [%rd8+296];
	xor.b32  	%r931, %r931, %r893;
$L__BB3_110:
	and.b32  	%r895, %r787, 32768;
	setp.eq.s32 	%p60, %r895, 0;
	@%p60 bra 	$L__BB3_112;
	ld.global.u32 	%r896, [%rd8+300];
	xor.b32  	%r935, %r935, %r896;
	ld.global.u32 	%r897, [%rd8+304];
	xor.b32  	%r1118, %r1118, %r897;
	ld.global.u32 	%r898, [%rd8+308];
	xor.b32  	%r1117, %r1117, %r898;
	ld.global.u32 	%r899, [%rd8+312];
	xor.b32  	%r1116, %r1116, %r899;
	ld.global.u32 	%r900, [%rd8+316];
	xor.b32  	%r931, %r931, %r900;
$L__BB3_112:
	add.s32 	%r1114, %r1114, 16;
	setp.ne.s32 	%p61, %r1114, 32;
	@%p61 bra 	$L__BB3_80;
	mad.lo.s32 	%r901, %r1108, -31, %r367;
	add.s32 	%r1108, %r901, 1;
	setp.ne.s32 	%p62, %r1108, 5;
	@%p62 bra 	$L__BB3_79;
	st.local.u32 	[%rd1+4], %r935;
	st.local.v2.u32 	[%rd1+8], {%r1118, %r1117};
	st.local.v2.u32 	[%rd1+16], {%r1116, %r931};
$L__BB3_115:
	shr.u64 	%rd32, %rd3, 2;
	add.s32 	%r918, %r918, 1;
	setp.gt.u64 	%p63, %rd3, 3;
	@%p63 bra 	$L__BB3_3;
$L__BB3_116:
	shr.u32 	%r902, %r935, 2;
	xor.b32  	%r903, %r902, %r935;
	shl.b32 	%r904, %r931, 4;
	shl.b32 	%r905, %r903, 1;
	xor.b32  	%r906, %r905, %r904;
	xor.b32  	%r907, %r906, %r903;
	xor.b32  	%r908, %r907, %r931;
	add.s32 	%r909, %r2, %r908;
	add.s32 	%r910, %r909, -637770787;
	mul.hi.u32 	%r911, %r910, 274877907;
	shr.u32 	%r912, %r911, 6;
	mul.lo.s32 	%r913, %r912, 1000;
	sub.s32 	%r914, %r910, %r913;
	cvta.to.global.u64 	%rd25, %rd10;
	shl.b64 	%rd26, %rd2, 2;
	add.s64 	%rd27, %rd25, %rd26;
	st.global.u32 	[%rd27], %r914;
	cvta.to.global.u64 	%rd28, %rd11;
	add.s64 	%rd29, %rd28, %rd26;
	st.global.u32 	[%rd29], %r914;
	ld.global.u32 	%r915, [%rd27];
	cvta.to.global.u64 	%rd30, %rd12;
	add.s64 	%rd31, %rd30, %rd26;
	st.global.u32 	[%rd31], %r915;
$L__BB3_117:
	ret;

}


// ===== COMPILED SASS (sm_100) =====

	.target	sm_100

	.elftype	@"ET_EXEC"


//--------------------- .note.nv.tkinfo           --------------------------
	.section	.note.nv.tkinfo,"",@"SHT_NOTE"
	.sectionflags	@"SHF_NOTE_NV_TKINFO"
	.tkinfo
        /*0018*/ 	.word	0x00000002
        /*0030*/ 	.string	""
        /*0030*/ 	.string	"ptxas"
        /*0030*/ 	.string	"Cuda compilation tools, release 13.0, V13.0.88"
        /*0030*/ 	.string	"Build cuda_13.0.r13.0/compiler.36424714_0"
        /*0030*/ 	.string	"-arch sm_100 -m 64 "



//--------------------- .note.nv.cuinfo           --------------------------
	.section	.note.nv.cuinfo,"",@"SHT_NOTE"
	.sectionflags	@"SHF_NOTE_NV_CUINFO"
        /*0018*/ 	.short	0x0002
        /*001a*/ 	.short	0x0064
        /*001c*/ 	.short	0x0082
	.zero		2


//--------------------- .nv.info                  --------------------------
	.section	.nv.info,"",@"SHT_CUDA_INFO"
	.align	4


	//----- nvinfo : EIATTR_REGCOUNT
	.align		4
        /*0000*/ 	.byte	0x04, 0x2f
        /*0002*/ 	.short	(.L_10 - .L_9)
	.align		4
.L_9:
        /*0004*/ 	.word	index@(_Z12sumReduceGPUPiPy)
        /*0008*/ 	.word	0x00000010


	//----- nvinfo : EIATTR_FRAME_SIZE
	.align		4
.L_10:
        /*000c*/ 	.byte	0x04, 0x11
        /*000e*/ 	.short	(.L_12 - .L_11)
	.align		4
.L_11:
        /*0010*/ 	.word	index@(_Z12sumReduceGPUPiPy)
        /*0014*/ 	.word	0x00000000


	//----- nvinfo : EIATTR_REGCOUNT
	.align		4
.L_12:
        /*0018*/ 	.byte	0x04, 0x2f
        /*001a*/ 	.short	(.L_14 - .L_13)
	.align		4
.L_13:
        /*001c*/ 	.word	index@(_Z18sumReduceSharedGPUPiPy)
        /*0020*/ 	.word	0x0000000e


	//----- nvinfo : EIATTR_FRAME_SIZE
	.align		4
.L_14:
        /*0024*/ 	.byte	0x04, 0x11
        /*0026*/ 	.short	(.L_16 - .L_15)
	.align		4
.L_15:
        /*0028*/ 	.word	index@(_Z18sumReduceSharedGPUPiPy)
        /*002c*/ 	.word	0x00000000


	//----- nvinfo : EIATTR_REGCOUNT
	.align		4
.L_16:
        /*0030*/ 	.byte	0x04, 0x2f
        /*0032*/ 	.short	(.L_18 - .L_17)
	.align		4
.L_17:
        /*0034*/ 	.word	index@(_Z24sumReduceSharedCoarseGPUPiPy)
        /*0038*/ 	.word	0x00000020


	//----- nvinfo : EIATTR_FRAME_SIZE
	.align		4
.L_18:
        /*003c*/ 	.byte	0x04, 0x11
        /*003e*/ 	.short	(.L_20 - .L_19)
	.align		4
.L_19:
        /*0040*/ 	.word	index@(_Z24sumReduceSharedCoarseGPUPiPy)
        /*0044*/ 	.word	0x00000000


	//----- nvinfo : EIATTR_REGCOUNT
	.align		4
.L_20:
        /*0048*/ 	.byte	0x04, 0x2f
        /*004a*/ 	.short	(.L_22 - .L_21)
	.align		4
.L_21:
        /*004c*/ 	.word	index@(_Z4initPiS_S_j)
        /*0050*/ 	.word	0x0000001f


	//----- nvinfo : EIATTR_FRAME_SIZE
	.align		4
.L_22:
        /*0054*/ 	.byte	0x04, 0x11
        /*0056*/ 	.short	(.L_24 - .L_23)
	.align		4
.L_23:
        /*0058*/ 	.word	index@(_Z4initPiS_S_j)
        /*005c*/ 	.word	0x00000030


	//----- nvinfo : EIATTR_MIN_STACK_SIZE
	.align		4
.L_24:
        /*0060*/ 	.byte	0x04, 0x12
        /*0062*/ 	.short	(.L_26 - .L_25)
	.align		4
.L_25:
        /*0064*/ 	.word	index@(_Z4initPiS_S_j)
        /*0068*/ 	.word	0x00000030


	//----- nvinfo : EIATTR_MIN_STACK_SIZE
	.align		4
.L_26:
        /*006c*/ 	.byte	0x04, 0x12
        /*006e*/ 	.short	(.L_28 - .L_27)
	.align		4
.L_27:
        /*0070*/ 	.word	index@(_Z24sumReduceSharedCoarseGPUPiPy)
        /*0074*/ 	.word	0x00000000


	//----- nvinfo : EIATTR_MIN_STACK_SIZE
	.align		4
.L_28:
        /*0078*/ 	.byte	0x04, 0x12
        /*007a*/ 	.short	(.L_30 - .L_29)
	.align		4
.L_29:
        /*007c*/ 	.word	index@(_Z18sumReduceSharedGPUPiPy)
        /*0080*/ 	.word	0x00000000


	//----- nvinfo : EIATTR_MIN_STACK_SIZE
	.align		4
.L_30:
        /*0084*/ 	.byte	0x04, 0x12
        /*0086*/ 	.short	(.L_32 - .L_31)
	.align		4
.L_31:
        /*0088*/ 	.word	index@(_Z12sumReduceGPUPiPy)
        /*008c*/ 	.word	0x00000000
.L_32:


//--------------------- .nv.compat                --------------------------
	.section	.nv.compat,"",@"SHT_CUDA_COMPAT_INFO"
	.align	4
        /*0000*/ 	.byte	0x02, 0x09, 0x00, 0x00, 0x02, 0x02, 0x01, 0x00, 0x02, 0x05, 0x05, 0x00, 0x03, 0x07, 0x01, 0x01
        /*0010*/ 	.byte	0x02, 0x03, 0x00, 0x00, 0x02, 0x06, 0x01, 0x00, 0x04, 0x0b, 0x08, 0x00, 0x09, 0x00, 0x00, 0x00
        /*0020*/ 	.byte	0x00, 0x00, 0x00, 0x00


//--------------------- .nv.info._Z4initPiS_S_j   --------------------------
	.section	.nv.info._Z4initPiS_S_j,"",@"SHT_CUDA_INFO"
	.sectionflags	@""
	.align	4


	//----- nvinfo : EIATTR_CUDA_API_VERSION
	.align		4
        /*0000*/ 	.byte	0x04, 0x37
        /*0002*/ 	.short	(.L_34 - .L_33)
.L_33:
        /*0004*/ 	.word	0x00000082


	//----- nvinfo : EIATTR_KPARAM_INFO
	.align		4
.L_34:
        /*0008*/ 	.byte	0x04, 0x17
        /*000a*/ 	.short	(.L_36 - .L_35)
.L_35:
        /*000c*/ 	.word	0x00000000
        /*0010*/ 	.short	0x0003
        /*0012*/ 	.short	0x0018
        /*0014*/ 	.byte	0x00, 0xf0, 0x11, 0x00


	//----- nvinfo : EIATTR_KPARAM_INFO
	.align		4
.L_36:
        /*0018*/ 	.byte	0x04, 0x17
        /*001a*/ 	.short	(.L_38 - .L_37)
.L_37:
        /*001c*/ 	.word	0x00000000
        /*0020*/ 	.short	0x0002
        /*0022*/ 	.short	0x0010
        /*0024*/ 	.byte	0x00, 0xf5, 0x21, 0x00


	//----- nvinfo : EIATTR_KPARAM_INFO
	.align		4
.L_38:
        /*0028*/ 	.byte	0x04, 0x17
        /*002a*/ 	.short	(.L_40 - .L_39)
.L_39:
        /*002c*/ 	.word	0x00000000
        /*0030*/ 	.short	0x0001
        /*0032*/ 	.short	0x0008
        /*0034*/ 	.byte	0x00, 0xf5, 0x21, 0x00


	//----- nvinfo : EIATTR_KPARAM_INFO
	.align		4
.L_40:
        /*0038*/ 	.byte	0x04, 0x17
        /*003a*/ 	.short	(.L_42 - .L_41)
.L_41:
        /*003c*/ 	.word	0x00000000
        /*0040*/ 	.short	0x0000
        /*0042*/ 	.short	0x0000
        /*0044*/ 	.byte	0x00, 0xf5, 0x21, 0x00


	//----- nvinfo : EIATTR_SPARSE_MMA_MASK
	.align		4
.L_42:
        /*0048*/ 	.byte	0x03, 0x50
        /*004a*/ 	.short	0x0000


	//----- nvinfo : EIATTR_MAXREG_COUNT
	.align		4
        /*004c*/ 	.byte	0x03, 0x1b
        /*004e*/ 	.short	0x00ff


	//----- nvinfo : EIATTR_MERCURY_ISA_VERSION
	.align		4
        /*0050*/ 	.byte	0x03, 0x5f
        /*0052*/ 	.short	0x0101


	//----- nvinfo : EIATTR_VRC_CTA_INIT_COUNT
	.align		4
        /*0054*/ 	.byte	0x02, 0x4a
	.zero		1
	.zero		1


	//----- nvinfo : EIATTR_EXIT_INSTR_OFFSETS
	.align		4
        /*0058*/ 	.byte	0x04, 0x1c
        /*005a*/ 	.short	(.L_44 - .L_43)


	//   ....[0]....
.L_43:
        /*005c*/ 	.word	0x00000070


	//   ....[1]....
        /*0060*/ 	.word	0x00002840


	//----- nvinfo : EIATTR_CRS_STACK_SIZE
	.align		4
.L_44:
        /*0064*/ 	.byte	0x04, 0x1e
        /*0066*/ 	.short	(.L_46 - .L_45)
.L_45:
        /*0068*/ 	.word	0x00000000


	//----- nvinfo : EIATTR_CBANK_PARAM_SIZE
	.align		4
.L_46:
        /*006c*/ 	.byte	0x03, 0x19
        /*006e*/ 	.short	0x001c


	//----- nvinfo : EIATTR_PARAM_CBANK
	.align		4
        /*0070*/ 	.byte	0x04, 0x0a
        /*0072*/ 	.short	(.L_48 - .L_47)
	.align		4
.L_47:
        /*0074*/ 	.word	index@(.nv.constant0._Z4initPiS_S_j)
        /*0078*/ 	.short	0x0380
        /*007a*/ 	.short	0x001c


	//----- nvinfo : EIATTR_SW_WAR
	.align		4
.L_48:
        /*007c*/ 	.byte	0x04, 0x36
        /*007e*/ 	.short	(.L_50 - .L_49)
.L_49:
        /*0080*/ 	.word	0x00000008
.L_50:


//--------------------- .nv.info._Z24sumReduceSharedCoarseGPUPiPy --------------------------
	.section	.nv.info._Z24sumReduceSharedCoarseGPUPiPy,"",@"SHT_CUDA_INFO"
	.sectionflags	@""
	.align	4


	//----- nvinfo : EIATTR_CUDA_API_VERSION
	.align		4
        /*0000*/ 	.byte	0x04, 0x37
        /*0002*/ 	.short	(.L_52 - .L_51)
.L_51:
        /*0004*/ 	.word	0x00000082


	//----- nvinfo : EIATTR_KPARAM_INFO
	.align		4
.L_52:
        /*0008*/ 	.byte	0x04, 0x17
        /*000a*/ 	.short	(.L_54 - .L_53)
.L_53:
        /*000c*/ 	.word	0x00000000
        /*0010*/ 	.short	0x0001
        /*0012*/ 	.short	0x0008
        /*0014*/ 	.byte	0x00, 0xf5, 0x21, 0x00


	//----- nvinfo : EIATTR_KPARAM_INFO
	.align		4
.L_54:
        /*0018*/ 	.byte	0x04, 0x17
        /*001a*/ 	.short	(.L_56 - .L_55)
.L_55:
        /*001c*/ 	.word	0x00000000
        /*0020*/ 	.short	0x0000
        /*0022*/ 	.short	0x0000
        /*0024*/ 	.byte	0x00, 0xf5, 0x21, 0x00


	//----- nvinfo : EIATTR_SPARSE_MMA_MASK
	.align		4
.L_56:
        /*0028*/ 	.byte	0x03, 0x50
        /*002a*/ 	.short	0x0000


	//----- nvinfo : EIATTR_MAXREG_COUNT
	.align		4
        /*002c*/ 	.byte	0x03, 0x1b
        /*002e*/ 	.short	0x00ff


	//----- nvinfo : EIATTR_NUM_BARRIERS
	.align		4
        /*0030*/ 	.byte	0x02, 0x4c
        /*0032*/ 	.byte	0x01
	.zero		1


	//----- nvinfo : EIATTR_MERCURY_ISA_VERSION
	.align		4
        /*0034*/ 	.byte	0x03, 0x5f
        /*0036*/ 	.short	0x0101


	//----- nvinfo : EIATTR_VRC_CTA_INIT_COUNT
	.align		4
        /*0038*/ 	.byte	0x02, 0x4a
	.zero		1
	.zero		1


	//----- nvinfo : EIATTR_EXIT_INSTR_OFFSETS
	.align		4
        /*003c*/ 	.byte	0x04, 0x1c
        /*003e*/ 	.short	(.L_58 - .L_57)


	//   ....[0]....
.L_57:
        /*0040*/ 	.word	0x000005c0


	//   ....[1]....
        /*0044*/ 	.word	0x00000640


	//----- nvinfo : EIATTR_CBANK_PARAM_SIZE
	.align		4
.L_58:
        /*0048*/ 	.byte	0x03, 0x19
        /*004a*/ 	.short	0x0010


	//----- nvinfo : EIATTR_PARAM_CBANK
	.align		4
        /*004c*/ 	.byte	0x04, 0x0a
        /*004e*/ 	.short	(.L_60 - .L_59)
	.align		4
.L_59:
        /*0050*/ 	.word	index@(.nv.constant0._Z24sumReduceSharedCoarseGPUPiPy)
        /*0054*/ 	.short	0x0380
        /*0056*/ 	.short	0x0010


	//----- nvinfo : EIATTR_SW_WAR
	.align		4
.L_60:
        /*0058*/ 	.byte	0x04, 0x36
        /*005a*/ 	.short	(.L_62 - .L_61)
.L_61:
        /*005c*/ 	.word	0x00000008
.L_62:


//--------------------- .nv.info._Z18sumReduceSharedGPUPiPy --------------------------
	.section	.nv.info._Z18sumReduceSharedGPUPiPy,"",@"SHT_CUDA_INFO"
	.sectionflags	@""
	.align	4


	//----- nvinfo : EIATTR_CUDA_API_VERSION
	.align		4
        /*0000*/ 	.byte	0x04, 0x37
        /*0002*/ 	.short	(.L_64 - .L_63)
.L_63:
        /*0004*/ 	.word	0x00000082


	//----- nvinfo : EIATTR_KPARAM_INFO
	.align		4
.L_64:
        /*0008*/ 	.byte	0x04, 0x17
        /*000a*/ 	.short	(.L_66 - .L_65)
.L_65:
        /*000c*/ 	.word	0x00000000
        /*0010*/ 	.short	0x0001
        /*0012*/ 	.short	0x0008
        /*0014*/ 	.byte	0x00, 0xf5, 0x21, 0x00


	//----- nvinfo : EIATTR_KPARAM_INFO
	.align		4
.L_66:
        /*0018*/ 	.byte	0x04, 0x17
        /*001a*/ 	.short	(.L_68 - .L_67)
.L_67:
        /*001c*/ 	.word	0x00000000
        /*0020*/ 	.short	0x0000
        /*0022*/ 	.short	0x0000
        /*0024*/ 	.byte	0x00, 0xf5, 0x21, 0x00


	//----- nvinfo : EIATTR_SPARSE_MMA_MASK
	.align		4
.L_68:
        /*0028*/ 	.byte	0x03, 0x50
        /*002a*/ 	.short	0x0000


	//----- nvinfo : EIATTR_MAXREG_COUNT
	.align		4
        /*002c*/ 	.byte	0x03, 0x1b
        /*002e*/ 	.short	0x00ff


	//----- nvinfo : EIATTR_NUM_BARRIERS
	.align		4
        /*0030*/ 	.byte	0x02, 0x4c
        /*0032*/ 	.byte	0x01
	.zero		1


	//----- nvinfo : EIATTR_MERCURY_ISA_VERSION
	.align		4
        /*0034*/ 	.byte	0x03, 0x5f
        /*0036*/ 	.short	0x0101


	//----- nvinfo : EIATTR_VRC_CTA_INIT_COUNT
	.align		4
        /*0038*/ 	.byte	0x02, 0x4a
	.zero		1
	.zero		1


	//----- nvinfo : EIATTR_EXIT_INSTR_OFFSETS
	.align		4
        /*003c*/ 	.byte	0x04, 0x1c
        /*003e*/ 	.short	(.L_70 - .L_69)


	//   ....[0]....
.L_69:
        /*0040*/ 	.word	0x000002a0


	//   ....[1]....
        /*0044*/ 	.word	0x00000320


	//----- nvinfo : EIATTR_CRS_STACK_SIZE
	.align		4
.L_70:
        /*0048*/ 	.byte	0x04, 0x1e
        /*004a*/ 	.short	(.L_72 - .L_71)
.L_71:
        /*004c*/ 	.word	0x00000000


	//----- nvinfo : EIATTR_CBANK_PARAM_SIZE
	.align		4
.L_72:
        /*0050*/ 	.byte	0x03, 0x19
        /*0052*/ 	.short	0x0010


	//----- nvinfo : EIATTR_PARAM_CBANK
	.align		4
        /*0054*/ 	.byte	0x04, 0x0a
        /*0056*/ 	.short	(.L_74 - .L_73)
	.align		4
.L_73:
        /*0058*/ 	.word	index@(.nv.constant0._Z18sumReduceSharedGPUPiPy)
        /*005c*/ 	.short	0x0380
        /*005e*/ 	.short	0x0010


	//----- nvinfo : EIATTR_SW_WAR
	.align		4
.L_74:
        /*0060*/ 	.byte	0x04, 0x36
        /*0062*/ 	.short	(.L_76 - .L_75)
.L_75:
        /*0064*/ 	.word	0x00000008
.L_76:


//--------------------- .nv.info._Z12sumReduceGPUPiPy --------------------------
	.section	.nv.info._Z12sumReduceGPUPiPy,"",@"SHT_CUDA_INFO"
	.sectionflags	@""
	.align	4


	//----- nvinfo : EIATTR_CUDA_API_VERSION
	.align		4
        /*0000*/ 	.byte	0x04, 0x37
        /*0002*/ 	.short	(.L_78 - .L_77)
.L_77:
        /*0004*/ 	.word	0x00000082


	//----- nvinfo : EIATTR_KPARAM_INFO
	.align		4
.L_78:
        /*0008*/ 	.byte	0x04, 0x17
        /*000a*/ 	.short	(.L_80 - .L_79)
.L_79:
        /*000c*/ 	.word	0x00000000
        /*0010*/ 	.short	0x0001
        /*0012*/ 	.short	0x0008
        /*0014*/ 	.byte	0x00, 0xf5, 0x21, 0x00


	//----- nvinfo : EIATTR_KPARAM_INFO
	.align		4
.L_80:
        /*0018*/ 	.byte	0x04, 0x17
        /*001a*/ 	.short	(.L_82 - .L_81)
.L_81:
        /*001c*/ 	.word	0x00000000
        /*0020*/ 	.short	0x0000
        /*0022*/ 	.short	0x0000
        /*0024*/ 	.byte	0x00, 0xf5, 0x21, 0x00


	//----- nvinfo : EIATTR_SPARSE_MMA_MASK
	.align		4
.L_82:
        /*0028*/ 	.byte	0x03, 0x50
        /*002a*/ 	.short	0x0000


	//----- nvinfo : EIATTR_MAXREG_COUNT
	.align		4
        /*002c*/ 	.byte	0x03, 0x1b
        /*002e*/ 	.short	0x00ff


	//----- nvinfo : EIATTR_NUM_BARRIERS
	.align		4
        /*0030*/ 	.byte	0x02, 0x4c
        /*0032*/ 	.byte	0x01
	.zero		1


	//----- nvinfo : EIATTR_MERCURY_ISA_VERSION
	.align		4
        /*0034*/ 	.byte	0x03, 0x5f
        /*0036*/ 	.short	0x0101


	//----- nvinfo : EIATTR_VRC_CTA_INIT_COUNT
	.align		4
        /*0038*/ 	.byte	0x02, 0x4a
	.zero		1
	.zero		1


	//----- nvinfo : EIATTR_EXIT_INSTR_OFFSETS
	.align		4
        /*003c*/ 	.byte	0x04, 0x1c
        /*003e*/ 	.short	(.L_84 - .L_83)


	//   ....[0]....
.L_83:
        /*0040*/ 	.word	0x000001d0


	//   ....[1]....
        /*0044*/ 	.word	0x00000240


	//----- nvinfo : EIATTR_CRS_STACK_SIZE
	.align		4
.L_84:
        /*0048*/ 	.byte	0x04, 0x1e
        /*004a*/ 	.short	(.L_86 - .L_85)
.L_85:
        /*004c*/ 	.word	0x00000000


	//----- nvinfo : EIATTR_CBANK_PARAM_SIZE
	.align		4
.L_86:
        /*0050*/ 	.byte	0x03, 0x19
        /*0052*/ 	.short	0x0010


	//----- nvinfo : EIATTR_PARAM_CBANK
	.align		4
        /*0054*/ 	.byte	0x04, 0x0a
        /*0056*/ 	.short	(.L_88 - .L_87)
	.align		4
.L_87:
        /*0058*/ 	.word	index@(.nv.constant0._Z12sumReduceGPUPiPy)
        /*005c*/ 	.short	0x0380
        /*005e*/ 	.short	0x0010


	//----- nvinfo : EIATTR_SW_WAR
	.align		4
.L_88:
        /*0060*/ 	.byte	0x04, 0x36
        /*0062*/ 	.short	(.L_90 - .L_89)
.L_89:
        /*0064*/ 	.word	0x00000008
.L_90:


//--------------------- .nv.callgraph             --------------------------
	.section	.nv.callgraph,"",@"SHT_CUDA_CALLGRAPH"
	.align	4
	.sectionentsize	8
	.align		4
        /*0000*/ 	.word	0x00000000
	.align		4
        /*0004*/ 	.word	0xffffffff
	.align		4
        /*0008*/ 	.word	0x00000000
	.align		4
        /*000c*/ 	.word	0xfffffffe
	.align		4
        /*0010*/ 	.word	0x00000000
	.align		4
        /*0014*/ 	.word	0xfffffffd
	.align		4
        /*0018*/ 	.word	0x00000000
	.align		4
        /*001c*/ 	.word	0xfffffffc


//--------------------- .nv.constant4             --------------------------
	.section	.nv.constant4,"a",@progbits
	.align	8
	.align		8
.nv.constant4:
        /*0000*/ 	.dword	precalc_xorwow_matrix
	.align		8
        /*0008*/ 	.dword	precalc_xorwow_offset_matrix
	.align		8
        /*0010*/ 	.dword	mrg32k3aM1
	.align		8
        /*0018*/ 	.dword	mrg32k3aM2
	.align		8
        /*0020*/ 	.dword	mrg32k3aM1SubSeq
	.align		8
        /*0028*/ 	.dword	mrg32k3aM2SubSeq
	.align		8
        /*0030*/ 	.dword	mrg32k3aM1Seq
	.align		8
        /*0038*/ 	.dword	mrg32k3aM2Seq


//--------------------- .nv.constant3             --------------------------
	.section	.nv.constant3,"a",@progbits
	.align	8
.nv.constant3:
	.type		__cr_lgamma_table,@object
	.size		__cr_lgamma_table,(.L_8 - __cr_lgamma_table)
__cr_lgamma_table:
        /*0000*/ 	.byte	0x00, 0x00, 0x00, 0x00, 0x00, 0x00, 0x00, 0x00, 0x00, 0x00, 0x00, 0x00, 0x00, 0x00, 0x00, 0x00
        /*0010*/ 	.byte	0xef, 0x39, 0xfa, 0xfe, 0x42, 0x2e, 0xe6, 0x3f, 0x02, 0x20, 0x2a, 0xfa, 0x0b, 0xab, 0xfc, 0x3f
        /*0020*/ 	.byte	0xf9, 0x2c, 0x92, 0x7c, 0xa7, 0x6c, 0x09, 0x40, 0xc9, 0x79, 0x44, 0x3c, 0x64, 0x26, 0x13, 0x40
        /*0030*/ 	.byte	0xca, 0x01, 0xcf, 0x3a, 0x27, 0x51, 0x1a, 0x40, 0x30, 0xcc, 0x2d, 0xf3, 0xe1, 0x0c, 0x21, 0x40
        /*0040*/ 	.byte	0x0d, 0xb7, 0xfc, 0x82, 0x8e, 0x35, 0x25, 0x40
.L_8:


//--------------------- .text._Z4initPiS_S_j      --------------------------
	.section	.text._Z4initPiS_S_j,"ax",@progbits
	.align	128
        .global         _Z4initPiS_S_j
        .type           _Z4initPiS_S_j,@function
        .size           _Z4initPiS_S_j,(.L_x_26 - _Z4initPiS_S_j)
        .other          _Z4initPiS_S_j,@"STO_CUDA_ENTRY STV_DEFAULT"
_Z4initPiS_S_j:
.text._Z4initPiS_S_j:
[----:B------:R-:W0:Y:S01]  /*0000*/  LDC R1, c[0x0][0x37c] ;  /* 0x0000df00ff017b82 */ /* 0x000e220000000800 */
[----:B------:R-:W1:Y:S07]  /*0010*/  S2R R3, SR_TID.X ;  /* 0x0000000000037919 */ /* 0x000e6e0000002100 */
[----:B------:R-:W1:Y:S01]  /*0020*/  S2UR UR4, SR_CTAID.X ;  /* 0x00000000000479c3 */ /* 0x000e620000002500 */
[----:B0-----:R-:W-:-:S07]  /*0030*/  VIADD R1, R1, 0xffffffd0 ;  /* 0xffffffd001017836 */ /* 0x001fce0000000000 */
[----:B------:R-:W1:Y:S02]  /*0040*/  LDC R10, c[0x0][0x360] ;  /* 0x0000d800ff0a7b82 */ /* 0x000e640000000800 */
[----:B-1----:R-:W-:-:S05]  /*0050*/  IMAD R10, R10, UR4, R3 ;  /* 0x000000040a0a7c24 */ /* 0x002fca000f8e0203 */
[----:B------:R-:W-:-:S13]  /*0060*/  ISETP.GT.AND P0, PT, R10, 0x3ffffff, PT ;  /* 0x03ffffff0a00780c */ /* 0x000fda0003f04270 */
[----:B------:R-:W-:Y:S05]  /*0070*/  @P0 EXIT ;  /* 0x000000000000094d */ /* 0x000fea0003800000 */
[----:B------:R-:W0:Y:S01]  /*0080*/  LDC R0, c[0x0][0x398] ;  /* 0x0000e600ff007b82 */ /* 0x000e220000000800 */
[----:B------:R-:W-:Y:S01]  /*0090*/  IMAD.MOV.U32 R7, RZ, RZ, -0x75bd8fc ;  /* 0xf8a42704ff077424 */ /* 0x000fe200078e00ff */
[----:B------:R-:W-:Y:S01]  /*00a0*/  ISETP.NE.AND P0, PT, R10, RZ, PT ;  /* 0x000000ff0a00720c */ /* 0x000fe20003f05270 */
[----:B------:R-:W-:Y:S01]  /*00b0*/  IMAD.MOV.U32 R4, RZ, RZ, -0x23270784 ;  /* 0xdcd8f87cff047424 */ /* 0x000fe200078e00ff */
[----:B------:R-:W1:Y:S01]  /*00c0*/  LDCU.64 UR6, c[0x0][0x358] ;  /* 0x00006b00ff0677ac */ /* 0x000e620008000a00 */
[----:B------:R-:W-:Y:S01]  /*00d0*/  BSSY.RECONVERGENT B0, `(.L_x_0) ;  /* 0x000025a000007945 */ /* 0x000fe20003800200 */
[----:B0-----:R-:W-:-:S05]  /*00e0*/  LOP3.LUT R0, R0, 0xaad26b49, RZ, 0x3c, !PT ;  /* 0xaad26b4900007812 */ /* 0x001fca00078e3cff */
[----:B------:R-:W-:-:S04]  /*00f0*/  IMAD R0, R0, 0x4182bed5, RZ ;  /* 0x4182bed500007824 */ /* 0x000fc800078e02ff */
[C---:B------:R-:W-:Y:S01]  /*0100*/  VIADD R5, R0.reuse, 0x583f19 ;  /* 0x00583f1900057836 */ /* 0x040fe20000000000 */
[C---:B------:R-:W-:Y:S01]  /*0110*/  LOP3.LUT R6, R0.reuse, 0x159a55e5, RZ, 0x3c, !PT ;  /* 0x159a55e500067812 */ /* 0x040fe200078e3cff */
[C---:B------:R-:W-:Y:S02]  /*0120*/  VIADD R2, R0.reuse, 0xd9f6dc18 ;  /* 0xd9f6dc1800027836 */ /* 0x040fe40000000000 */
[----:B------:R-:W-:Y:S01]  /*0130*/  VIADD R3, R0, 0x75bcd15 ;  /* 0x075bcd1500037836 */ /* 0x000fe20000000000 */
[----:B------:R0:W-:Y:S01]  /*0140*/  STL.64 [R1+0x10], R4 ;  /* 0x0000100401007387 */ /* 0x0001e20000100a00 */
[----:B------:R-:W-:-:S03]  /*0150*/  SHF.R.S32.HI R0, RZ, 0x1f, R10 ;  /* 0x0000001fff007819 */ /* 0x000fc6000001140a */
[----:B------:R0:W-:Y:S04]  /*0160*/  STL.64 [R1+0x8], R6 ;  /* 0x0000080601007387 */ /* 0x0001e80000100a00 */
[----:B------:R0:W-:Y:S01]  /*0170*/  STL.64 [R1], R2 ;  /* 0x0000000201007387 */ /* 0x0001e20000100a00 */
[----:B-1----:R-:W-:Y:S05]  /*0180*/  @!P0 BRA `(.L_x_1) ;  /* 0x0000002400388947 */ /* 0x002fea0003800000 */
[----:B------:R-:W-:Y:S02]  /*0190*/  IMAD.MOV.U32 R13, RZ, RZ, R0 ;  /* 0x000000ffff0d7224 */ /* 0x000fe400078e0000 */
[----:B------:R-:W-:Y:S02]  /*01a0*/  IMAD.MOV.U32 R11, RZ, RZ, RZ ;  /* 0x000000ffff0b7224 */ /* 0x000fe400078e00ff */
[----:B0-----:R-:W-:-:S07]  /*01b0*/  IMAD.MOV.U32 R2, RZ, RZ, R10 ;  /* 0x000000ffff027224 */ /* 0x001fce00078e000a */
.L_x_10:
[----:B------:R-:W-:Y:S01]  /*01c0*/  LOP3.LUT R0, R2, 0x3, RZ, 0xc0, !PT ;  /* 0x0000000302007812 */ /* 0x000fe200078ec0ff */
[----:B------:R-:W-:Y:S03]  /*01d0*/  BSSY.RECONVERGENT B1, `(.L_x_2) ;  /* 0x0000243000017945 */ /* 0x000fe60003800200 */
[----:B------:R-:W-:-:S04]  /*01e0*/  ISETP.NE.U32.AND P0, PT, R0, RZ, PT ;  /* 0x000000ff0000720c */ /* 0x000fc80003f05070 */
[----:B------:R-:W-:-:S13]  /*01f0*/  ISETP.NE.AND.EX P0, PT, RZ, RZ, PT, P0 ;  /* 0x000000ffff00720c */ /* 0x000fda0003f05300 */
[----:B0-----:R-:W-:Y:S05]  /*0200*/  @!P0 BRA `(.L_x_3) ;  /* 0x0000002000fc8947 */ /* 0x001fea0003800000 */
[----:B------:R-:W0:Y:S01]  /*0210*/  LDC.64 R8, c[0x4][RZ] ;  /* 0x01000000ff087b82 */ /* 0x000e220000000a00 */
[----:B------:R-:W-:Y:S01]  /*0220*/  IMAD.MOV.U32 R0, RZ, RZ, RZ ;  /* 0x000000ffff007224 */ /* 0x000fe200078e00ff */
[----:B------:R-:W-:Y:S02]  /*0230*/  CS2R R4, SRZ ;  /* 0x0000000000047805 */ /* 0x000fe4000001ff00 */
[----:B------:R-:W-:Y:S01]  /*0240*/  CS2R R6, SRZ ;  /* 0x0000000000067805 */ /* 0x000fe2000001ff00 */
[----:B------:R-:W-:Y:S02]  /*0250*/  IMAD.MOV.U32 R3, RZ, RZ, RZ ;  /* 0x000000ffff037224 */ /* 0x000fe400078e00ff */
[----:B0-----:R-:W-:-:S07]  /*0260*/  IMAD.WIDE.U32 R8, R11, 0xc80, R8 ;  /* 0x00000c800b087825 */ /* 0x001fce00078e0008 */
.L_x_5:
[----:B------:R-:W-:-:S06]  /*0270*/  IMAD R12, R0, 0x4, R1 ;  /* 0x00000004000c7824 */ /* 0x000fcc00078e0201 */
[----:B------:R-:W5:Y:S01]  /*0280*/  LDL R12, [R12+0x4] ;  /* 0x000004000c0c7983 */ /* 0x000f620000100800 */
[----:B------:R-:W-:-:S05]  /*0290*/  UMOV UR4, URZ ;  /* 0x000000ff00047c82 */ /* 0x000fca0008000000 */
.L_x_4:
[----:B-----5:R-:W-:Y:S01]  /*02a0*/  SHF.R.U32.HI R22, RZ, UR4, R12 ;  /* 0x00000004ff167c19 */ /* 0x020fe2000801160c */
[----:B------:R-:W-:-:S03]  /*02b0*/  IMAD.SHL.U32 R14, R0, 0x20, RZ ;  /* 0x00000020000e7824 */ /* 0x000fc600078e00ff */
[----:B------:R-:W-:Y:S01]  /*02c0*/  LOP3.LUT R15, R22, 0x1, RZ, 0xc0, !PT ;  /* 0x00000001160f7812 */ /* 0x000fe200078ec0ff */
[----:B------:R-:W-:-:S03]  /*02d0*/  VIADD R14, R14, UR4 ;  /* 0x000000040e0e7c36 */ /* 0x000fc60008000000 */
[----:B------:R-:W-:Y:S01]  /*02e0*/  ISETP.NE.U32.AND P0, PT, R15, 0x1, PT ;  /* 0x000000010f00780c */ /* 0x000fe20003f05070 */
[----:B------:R-:W-:-:S03]  /*02f0*/  IMAD R15, R14, 0x5, RZ ;  /* 0x000000050e0f7824 */ /* 0x000fc600078e02ff */
[----:B------:R-:W-:Y:S01]  /*0300*/  R2P PR, R22, 0x7e ;  /* 0x0000007e16007804 */ /* 0x000fe20000000000 */
[----:B------:R-:W-:-:S08]  /*0310*/  IMAD.WIDE.U32 R14, R15, 0x4, R8 ;  /* 0x000000040f0e7825 */ /* 0x000fd000078e0008 */
[----:B------:R-:W2:Y:S04]  /*0320*/  @!P0 LDG.E R16, desc[UR6][R14.64+0x10] ;  /* 0x000010060e108981 */ /* 0x000ea8000c1e1900 */
[----:B------:R-:W3:Y:S04]  /*0330*/  @P1 LDG.E R18, desc[UR6][R14.64+0x24] ;  /* 0x000024060e121981 */ /* 0x000ee8000c1e1900 */
[----:B------:R-:W4:Y:S04]  /*0340*/  @P2 LDG.E R20, desc[UR6][R14.64+0x38] ;  /* 0x000038060e142981 */ /* 0x000f28000c1e1900 */
[----:B------:R-:W4:Y:S04]  /*0350*/  @P3 LDG.E R24, desc[UR6][R14.64+0x4c] ;  /* 0x00004c060e183981 */ /* 0x000f28000c1e1900 */
[----:B------:R-:W4:Y:S04]  /*0360*/  @P4 LDG.E R26, desc[UR6][R14.64+0x60] ;  /* 0x000060060e1a4981 */ /* 0x000f28000c1e1900 */
[----:B------:R-:W4:Y:S04]  /*0370*/  @!P0 LDG.E R17, desc[UR6][R14.64+0x4] ;  /* 0x000004060e118981 */ /* 0x000f28000c1e1900 */
[----:B------:R-:W4:Y:S04]  /*0380*/  @!P0 LDG.E R19, desc[UR6][R14.64+0xc] ;  /* 0x00000c060e138981 */ /* 0x000f28000c1e1900 */
[----:B------:R-:W4:Y:S04]  /*0390*/  @P1 LDG.E R21, desc[UR6][R14.64+0x18] ;  /* 0x000018060e151981 */ /* 0x000f28000c1e1900 */
[----:B------:R-:W4:Y:S04]  /*03a0*/  @P3 LDG.E R23, desc[UR6][R14.64+0x40] ;  /* 0x000040060e173981 */ /* 0x000f28000c1e1900 */
[----:B------:R-:W4:Y:S04]  /*03b0*/  @P5 LDG.E R25, desc[UR6][R14.64+0x70] ;  /* 0x000070060e195981 */ /* 0x000f28000c1e1900 */
[----:B------:R-:W4:Y:S01]  /*03c0*/  @P6 LDG.E R28, desc[UR6][R14.64+0x88] ;  /* 0x000088060e1c6981 */ /* 0x000f22000c1e1900 */
[----:B--2---:R-:W-:-:S03]  /*03d0*/  @!P0 LOP3.LUT R5, R5, R16, RZ, 0x3c, !PT ;  /* 0x0000001005058212 */ /* 0x004fc600078e3cff */
[----:B------:R-:W2:Y:S01]  /*03e0*/  @!P0 LDG.E R16, desc[UR6][R14.64] ;  /* 0x000000060e108981 */ /* 0x000ea2000c1e1900 */
[----:B---3--:R-:W-:-:S03]  /*03f0*/  @P1 LOP3.LUT R5, R5, R18, RZ, 0x3c, !PT ;  /* 0x0000001205051212 */ /* 0x008fc600078e3cff */
[----:B------:R-:W3:Y:S01]  /*0400*/  @!P0 LDG.E R18, desc[UR6][R14.64+0x8] ;  /* 0x000008060e128981 */ /* 0x000ee2000c1e1900 */
[----:B----4-:R-:W-:-:S03]  /*0410*/  @P2 LOP3.LUT R5, R5, R20, RZ, 0x3c, !PT ;  /* 0x0000001405052212 */ /* 0x010fc600078e3cff */
[----:B------:R-:W4:Y:S01]  /*0420*/  @P1 LDG.E R20, desc[UR6][R14.64+0x14] ;  /* 0x000014060e141981 */ /* 0x000f22000c1e1900 */
[----:B------:R-:W-:-:S03]  /*0430*/  @P3 LOP3.LUT R5, R5, R24, RZ, 0x3c, !PT ;  /* 0x0000001805053212 */ /* 0x000fc600078e3cff */
[----:B------:R-:W4:Y:S01]  /*0440*/  @P5 LDG.E R24, desc[UR6][R14.64+0x74] ;  /* 0x000074060e185981 */ /* 0x000f22000c1e1900 */
[----:B------:R-:W-:-:S03]  /*0450*/  @P4 LOP3.LUT R5, R5, R26, RZ, 0x3c, !PT ;  /* 0x0000001a05054212 */ /* 0x000fc600078e3cff */
[----:B------:R-:W4:Y:S01]  /*0460*/  @P3 LDG.E R26, desc[UR6][R14.64+0x44] ;  /* 0x000044060e1a3981 */ /* 0x000f22000c1e1900 */
[----:B------:R-:W-:-:S03]  /*0470*/  @!P0 LOP3.LUT R6, R6, R17, RZ, 0x3c, !PT ;  /* 0x0000001106068212 */ /* 0x000fc600078e3cff */
[----:B------:R-:W4:Y:S01]  /*0480*/  @P1 LDG.E R17, desc[UR6][R14.64+0x20] ;  /* 0x000020060e111981 */ /* 0x000f22000c1e1900 */
[----:B------:R-:W-:-:S03]  /*0490*/  @!P0 LOP3.LUT R4, R4, R19, RZ, 0x3c, !PT ;  /* 0x0000001304048212 */ /* 0x000fc600078e3cff */
[----:B------:R-:W4:Y:S01]  /*04a0*/  @P2 LDG.E R19, desc[UR6][R14.64+0x2c] ;  /* 0x00002c060e132981 */ /* 0x000f22000c1e1900 */
[----:B------:R-:W-:-:S03]  /*04b0*/  @P1 LOP3.LUT R6, R6, R21, RZ, 0x3c, !PT ;  /* 0x0000001506061212 */ /* 0x000fc600078e3cff */
[----:B------:R-:W4:Y:S01]  /*04c0*/  @P2 LDG.E R21, desc[UR6][R14.64+0x34] ;  /* 0x000034060e152981 */ /* 0x000f22000c1e1900 */
[----:B--2---:R-:W-:-:S03]  /*04d0*/  @!P0 LOP3.LUT R3, R3, R16, RZ, 0x3c, !PT ;  /* 0x0000001003038212 */ /* 0x004fc600078e3cff */
[----:B------:R-:W2:Y:S01]  /*04e0*/  @P1 LDG.E R16, desc[UR6][R14.64+0x1c] ;  /* 0x00001c060e101981 */ /* 0x000ea2000c1e1900 */
[----:B---3--:R-:W-:-:S03]  /*04f0*/  @!P0 LOP3.LUT R7, R7, R18, RZ, 0x3c, !PT ;  /* 0x0000001207078212 */ /* 0x008fc600078e3cff */
[----:B------:R-:W3:Y:S01]  /*0500*/  @P2 LDG.E R18, desc[UR6][R14.64+0x28] ;  /* 0x000028060e122981 */ /* 0x000ee2000c1e1900 */
[----:B----4-:R-:W-:-:S03]  /*0510*/  @P1 LOP3.LUT R3, R3, R20, RZ, 0x3c, !PT ;  /* 0x0000001403031212 */ /* 0x010fc600078e3cff */
[----:B------:R-:W4:Y:S01]  /*0520*/  @P2 LDG.E R20, desc[UR6][R14.64+0x30] ;  /* 0x000030060e142981 */ /* 0x000f22000c1e1900 */
[----:B------:R-:W-:-:S03]  /*0530*/  @P5 LOP3.LUT R5, R5, R24, RZ, 0x3c, !PT ;  /* 0x0000001805055212 */ /* 0x000fc600078e3cff */
[----:B------:R-:W4:Y:S01]  /*0540*/  @P3 LDG.E R24, desc[UR6][R14.64+0x3c] ;  /* 0x00003c060e183981 */ /* 0x000f22000c1e1900 */
[----:B------:R-:W-:-:S03]  /*0550*/  @P1 LOP3.LUT R4, R4, R17, RZ, 0x3c, !PT ;  /* 0x0000001104041212 */ /* 0x000fc600078e3cff */
[----:B------:R-:W4:Y:S01]  /*0560*/  @P3 LDG.E R17, desc[UR6][R14.64+0x48] ;  /* 0x000048060e113981 */ /* 0x000f22000c1e1900 */
[----:B------:R-:W-:-:S03]  /*0570*/  @P2 LOP3.LUT R6, R6, R19, RZ, 0x3c, !PT ;  /* 0x0000001306062212 */ /* 0x000fc600078e3cff */
[----:B------:R-:W4:Y:S01]  /*0580*/  @P4 LDG.E R19, desc[UR6][R14.64+0x54] ;  /* 0x000054060e134981 */ /* 0x000f22000c1e1900 */
[----:B------:R-:W-:Y:S02]  /*0590*/  @P2 LOP3.LUT R4, R4, R21, RZ, 0x3c, !PT ;  /* 0x0000001504042212 */ /* 0x000fe400078e3cff */
[----:B------:R-:W-:Y:S01]  /*05a0*/  @P3 LOP3.LUT R6, R6, R23, RZ, 0x3c, !PT ;  /* 0x0000001706063212 */ /* 0x000fe200078e3cff */
[----:B------:R-:W4:Y:S04]  /*05b0*/  @P4 LDG.E R21, desc[UR6][R14.64+0x5c] ;  /* 0x00005c060e154981 */ /* 0x000f28000c1e1900 */
[----:B------:R-:W4:Y:S01]  /*05c0*/  @P5 LDG.E R23, desc[UR6][R14.64+0x68] ;  /* 0x000068060e175981 */ /* 0x000f22000c1e1900 */
[----:B--2---:R-:W-:-:S03]  /*05d0*/  @P1 LOP3.LUT R7, R7, R16, RZ, 0x3c, !PT ;  /* 0x0000001007071212 */ /* 0x004fc600078e3cff */
[----:B------:R-:W2:Y:S01]  /*05e0*/  @P4 LDG.E R16, desc[UR6][R14.64+0x50] ;  /* 0x000050060e104981 */ /* 0x000ea2000c1e1900 */
[----:B---3--:R-:W-:-:S03]  /*05f0*/  @P2 LOP3.LUT R3, R3, R18, RZ, 0x3c, !PT ;  /* 0x0000001203032212 */ /* 0x008fc600078e3cff */
[----:B------:R-:W3:Y:S01]  /*0600*/  @P4 LDG.E R18, desc[UR6][R14.64+0x58] ;  /* 0x000058060e124981 */ /* 0x000ee2000c1e1900 */
[----:B----4-:R-:W-:-:S03]  /*0610*/  @P2 LOP3.LUT R7, R7, R20, RZ, 0x3c, !PT ;  /* 0x0000001407072212 */ /* 0x010fc600078e3cff */
[----:B------:R-:W4:Y:S01]  /*0620*/  @P5 LDG.E R20, desc[UR6][R14.64+0x64] ;  /* 0x000064060e145981 */ /* 0x000f22000c1e1900 */
[----:B------:R-:W-:-:S03]  /*0630*/  @P3 LOP3.LUT R3, R3, R24, RZ, 0x3c, !PT ;  /* 0x0000001803033212 */ /* 0x000fc600078e3cff */
[----:B------:R-:W4:Y:S01]  /*0640*/  @P5 LDG.E R24, desc[UR6][R14.64+0x6c] ;  /* 0x00006c060e185981 */ /* 0x000f22000c1e1900 */
[----:B------:R-:W-:Y:S02]  /*0650*/  LOP3.LUT P0, RZ, R22, 0x80, RZ, 0xc0, !PT ;  /* 0x0000008016ff7812 */ /* 0x000fe4000780c0ff */
[----:B------:R-:W-:Y:S02]  /*0660*/  @P3 LOP3.LUT R7, R7, R26, RZ, 0x3c, !PT ;  /* 0x0000001a07073212 */ /* 0x000fe400078e3cff */
[----:B------:R-:W-:Y:S02]  /*0670*/  @P3 LOP3.LUT R4, R4, R17, RZ, 0x3c, !PT ;  /* 0x0000001104043212 */ /* 0x000fe400078e3cff */
[----:B------:R-:W4:Y:S01]  /*0680*/  @P6 LDG.E R17, desc[UR6][R14.64+0x7c] ;  /* 0x00007c060e116981 */ /* 0x000f22000c1e1900 */
[----:B------:R-:W-:-:S03]  /*0690*/  @P4 LOP3.LUT R6, R6, R19, RZ, 0x3c, !PT ;  /* 0x0000001306064212 */ /* 0x000fc600078e3cff */
[----:B------:R-:W4:Y:S01]  /*06a0*/  @P6 LDG.E R19, desc[UR6][R14.64+0x84] ;  /* 0x000084060e136981 */ /* 0x000f22000c1e1900 */
[----:B------:R-:W-:-:S03]  /*06b0*/  @P4 LOP3.LUT R4, R4, R21, RZ, 0x3c, !PT ;  /* 0x0000001504044212 */ /* 0x000fc600078e3cff */
[----:B------:R-:W4:Y:S01]  /*06c0*/  @P0 LDG.E R26, desc[UR6][R14.64+0x9c] ;  /* 0x00009c060e1a0981 */ /* 0x000f22000c1e1900 */
[----:B------:R-:W-:-:S03]  /*06d0*/  @P5 LOP3.LUT R6, R6, R23, RZ, 0x3c, !PT ;  /* 0x0000001706065212 */ /* 0x000fc600078e3cff */
        /* <DEDUP_REMOVED lines=10> */
[----:B------:R-:W-:Y:S02]  /*0780*/  @P5 LOP3.LUT R4, R4, R25, RZ, 0x3c, !PT ;  /* 0x0000001904045212 */ /* 0x000fe400078e3cff */
[----:B------:R-:W-:Y:S02]  /*0790*/  @P6 LOP3.LUT R5, R5, R28, RZ, 0x3c, !PT ;  /* 0x0000001c05056212 */ /* 0x000fe400078e3cff */
[----:B------:R-:W-:Y:S02]  /*07a0*/  @P6 LOP3.LUT R6, R6, R17, RZ, 0x3c, !PT ;  /* 0x0000001106066212 */ /* 0x000fe400078e3cff */
[----:B------:R-:W-:Y:S02]  /*07b0*/  @P6 LOP3.LUT R4, R4, R19, RZ, 0x3c, !PT ;  /* 0x0000001304046212 */ /* 0x000fe400078e3cff */
[----:B------:R-:W-:Y:S02]  /*07c0*/  @P0 LOP3.LUT R5, R5, R26, RZ, 0x3c, !PT ;  /* 0x0000001a05050212 */ /* 0x000fe400078e3cff */
[----:B------:R-:W-:-:S02]  /*07d0*/  @P0 LOP3.LUT R6, R6, R21, RZ, 0x3c, !PT ;  /* 0x0000001506060212 */ /* 0x000fc400078e3cff */
[----:B------:R-:W-:Y:S02]  /*07e0*/  @P0 LOP3.LUT R4, R4, R23, RZ, 0x3c, !PT ;  /* 0x0000001704040212 */ /* 0x000fe400078e3cff */
[----:B--2---:R-:W-:Y:S02]  /*07f0*/  @P6 LOP3.LUT R3, R3, R16, RZ, 0x3c, !PT ;  /* 0x0000001003036212 */ /* 0x004fe400078e3cff */
[----:B---3--:R-:W-:Y:S02]  /*0800*/  @P6 LOP3.LUT R7, R7, R18, RZ, 0x3c, !PT ;  /* 0x0000001207076212 */ /* 0x008fe400078e3cff */
[----:B----4-:R-:W-:Y:S02]  /*0810*/  @P0 LOP3.LUT R3, R3, R20, RZ, 0x3c, !PT ;  /* 0x0000001403030212 */ /* 0x010fe400078e3cff */
[----:B------:R-:W-:Y:S02]  /*0820*/  @P0 LOP3.LUT R7, R7, R24, RZ, 0x3c, !PT ;  /* 0x0000001807070212 */ /* 0x000fe400078e3cff */
[----:B------:R-:W-:-:S13]  /*0830*/  R2P PR, R22.B1, 0x7f ;  /* 0x0000007f16007804 */ /* 0x000fda0000001000 */
[----:B------:R-:W2:Y:S04]  /*0840*/  @P0 LDG.E R18, desc[UR6][R14.64+0xa0] ;  /* 0x0000a0060e120981 */ /* 0x000ea8000c1e1900 */
[----:B------:R-:W3:Y:S04]  /*0850*/  @P0 LDG.E R19, desc[UR6][R14.64+0xa4] ;  /* 0x0000a4060e130981 */ /* 0x000ee8000c1e1900 */
[----:B------:R-:W4:Y:S04]  /*0860*/  @P0 LDG.E R20, desc[UR6][R14.64+0xa8] ;  /* 0x0000a8060e140981 */ /* 0x000f28000c1e1900 */
[----:B------:R-:W4:Y:S04]  /*0870*/  @P0 LDG.E R21, desc[UR6][R14.64+0xac] ;  /* 0x0000ac060e150981 */ /* 0x000f28000c1e1900 */
[----:B------:R-:W4:Y:S04]  /*0880*/  @P0 LDG.E R24, desc[UR6][R14.64+0xb0] ;  /* 0x0000b0060e180981 */ /* 0x000f28000c1e1900 */
[----:B------:R-:W4:Y:S04]  /*0890*/  @P1 LDG.E R16, desc[UR6][R14.64+0xbc] ;  /* 0x0000bc060e101981 */ /* 0x000f28000c1e1900 */
[----:B------:R-:W4:Y:S04]  /*08a0*/  @P1 LDG.E R26, desc[UR6][R14.64+0xb4] ;  /* 0x0000b4060e1a1981 */ /* 0x000f28000c1e1900 */
        /* <DEDUP_REMOVED lines=11> */
[----:B------:R-:W-:Y:S01]  /*0960*/  LOP3.LUT P0, RZ, R22, 0x8000, RZ, 0xc0, !PT ;  /* 0x0000800016ff7812 */ /* 0x000fe2000780c0ff */
[----:B------:R-:W4:Y:S01]  /*0970*/  @P2 LDG.E R24, desc[UR6][R14.64+0xd8] ;  /* 0x0000d8060e182981 */ /* 0x000f22000c1e1900 */
[----:B------:R-:W-:-:S03]  /*0980*/  @P1 LOP3.LUT R7, R7, R16, RZ, 0x3c, !PT ;  /* 0x0000001007071212 */ /* 0x000fc600078e3cff */
[----:B------:R-:W4:Y:S01]  /*0990*/  @P2 LDG.E R22, desc[UR6][R14.64+0xd0] ;  /* 0x0000d0060e162981 */ /* 0x000f22000c1e1900 */
[----:B------:R-:W-:-:S03]  /*09a0*/  @P1 LOP3.LUT R3, R3, R26, RZ, 0x3c, !PT ;  /* 0x0000001a03031212 */ /* 0x000fc600078e3cff */
[----:B------:R-:W4:Y:S01]  /*09b0*/  @P3 LDG.E R16, desc[UR6][R14.64+0xe4] ;  /* 0x0000e4060e103981 */ /* 0x000f22000c1e1900 */
[----:B------:R-:W-:-:S03]  /*09c0*/  @P1 LOP3.LUT R6, R6, R23, RZ, 0x3c, !PT ;  /* 0x0000001706061212 */ /* 0x000fc600078e3cff */
[----:B------:R-:W4:Y:S01]  /*09d0*/  @P3 LDG.E R26, desc[UR6][R14.64+0xdc] ;  /* 0x0000dc060e1a3981 */ /* 0x000f22000c1e1900 */
[----:B------:R-:W-:-:S03]  /*09e0*/  @P1 LOP3.LUT R4, R4, R17, RZ, 0x3c, !PT ;  /* 0x0000001104041212 */ /* 0x000fc600078e3cff */
        /* <DEDUP_REMOVED lines=43> */
[----:B------:R-:W-:-:S04]  /*0ca0*/  UIADD3 UR4, UPT, UPT, UR4, 0x10, URZ ;  /* 0x0000001004047890 */ /* 0x000fc8000fffe0ff */
[----:B------:R-:W-:Y:S01]  /*0cb0*/  UISETP.NE.AND UP0, UPT, UR4, 0x20, UPT ;  /* 0x000000200400788c */ /* 0x000fe2000bf05270 */
[----:B--2---:R-:W-:Y:S02]  /*0cc0*/  @P5 LOP3.LUT R5, R5, R18, RZ, 0x3c, !PT ;  /* 0x0000001205055212 */ /* 0x004fe400078e3cff */
[----:B---3--:R-:W-:Y:S02]  /*0cd0*/  @P6 LOP3.LUT R6, R6, R19, RZ, 0x3c, !PT ;  /* 0x0000001306066212 */ /* 0x008fe400078e3cff */
[----:B----4-:R-:W-:Y:S02]  /*0ce0*/  @P6 LOP3.LUT R3, R3, R20, RZ, 0x3c, !PT ;  /* 0x0000001403036212 */ /* 0x010fe400078e3cff */
[----:B------:R-:W-:Y:S02]  /*0cf0*/  @P6 LOP3.LUT R4, R4, R21, RZ, 0x3c, !PT ;  /* 0x0000001504046212 */ /* 0x000fe400078e3cff */
[----:B------:R-:W-:Y:S02]  /*0d00*/  @P6 LOP3.LUT R7, R7, R22, RZ, 0x3c, !PT ;  /* 0x0000001607076212 */ /* 0x000fe400078e3cff */
[----:B------:R-:W-:-:S02]  /*0d10*/  @P6 LOP3.LUT R5, R5, R16, RZ, 0x3c, !PT ;  /* 0x0000001005056212 */ /* 0x000fc400078e3cff */
[----:B------:R-:W-:Y:S02]  /*0d20*/  @P0 LOP3.LUT R3, R3, R24, RZ, 0x3c, !PT ;  /* 0x0000001803030212 */ /* 0x000fe400078e3cff */
[----:B------:R-:W-:Y:S02]  /*0d30*/  @P0 LOP3.LUT R5, R5, R28, RZ, 0x3c, !PT ;  /* 0x0000001c05050212 */ /* 0x000fe400078e3cff */
[----:B------:R-:W-:Y:S02]  /*0d40*/  @P0 LOP3.LUT R7, R7, R26, RZ, 0x3c, !PT ;  /* 0x0000001a07070212 */ /* 0x000fe400078e3cff */
[----:B------:R-:W-:Y:S02]  /*0d50*/  @P0 LOP3.LUT R4, R4, R23, RZ, 0x3c, !PT ;  /* 0x0000001704040212 */ /* 0x000fe400078e3cff */
[----:B------:R-:W-:Y:S01]  /*0d60*/  @P0 LOP3.LUT R6, R6, R17, RZ, 0x3c, !PT ;  /* 0x0000001106060212 */ /* 0x000fe200078e3cff */
[----:B------:R-:W-:Y:S06]  /*0d70*/  BRA.U UP0, `(.L_x_4) ;  /* 0xfffffff500487547 */ /* 0x000fec000b83ffff */
[----:B------:R-:W-:-:S05]  /*0d80*/  VIADD R0, R0, 0x1 ;  /* 0x0000000100007836 */ /* 0x000fca0000000000 */
[----:B------:R-:W-:-:S13]  /*0d90*/  ISETP.NE.AND P0, PT, R0, 0x5, PT ;  /* 0x000000050000780c */ /* 0x000fda0003f05270 */
[----:B------:R-:W-:Y:S05]  /*0da0*/  @P0 BRA `(.L_x_5) ;  /* 0xfffffff400300947 */ /* 0x000fea000383ffff */
[----:B------:R-:W-:Y:S01]  /*0db0*/  LOP3.LUT R0, R2, 0x3, RZ, 0xc0, !PT ;  /* 0x0000000302007812 */ /* 0x000fe200078ec0ff */
[----:B------:R0:W-:Y:S03]  /*0dc0*/  STL.64 [R1+0x8], R6 ;  /* 0x0000080601007387 */ /* 0x0001e60000100a00 */
[----:B------:R-:W-:Y:S01]  /*0dd0*/  ISETP.NE.U32.AND P0, PT, R0, 0x1, PT ;  /* 0x000000010000780c */ /* 0x000fe20003f05070 */
[----:B------:R0:W-:Y:S03]  /*0de0*/  STL.64 [R1+0x10], R4 ;  /* 0x0000100401007387 */ /* 0x0001e60000100a00 */
[----:B------:R-:W-:Y:S01]  /*0df0*/  ISETP.NE.AND.EX P0, PT, RZ, RZ, PT, P0 ;  /* 0x000000ffff00720c */ /* 0x000fe20003f05300 */
[----:B------:R0:W-:-:S12]  /*0e00*/  STL [R1+0x4], R3 ;  /* 0x0000040301007387 */ /* 0x0001d80000100800 */
[----:B0-----:R-:W-:Y:S05]  /*0e10*/  @!P0 BRA `(.L_x_3) ;  /* 0x0000001400f88947 */ /* 0x001fea0003800000 */
[----:B------:R-:W-:Y:S01]  /*0e20*/  UMOV UR4, URZ ;  /* 0x000000ff00047c82 */ /* 0x000fe20008000000 */
[----:B------:R-:W-:Y:S01]  /*0e30*/  IMAD.MOV.U32 R0, RZ, RZ, RZ ;  /* 0x000000ffff007224 */ /* 0x000fe200078e00ff */
[----:B------:R-:W-:Y:S01]  /*0e40*/  CS2R R6, SRZ ;  /* 0x0000000000067805 */ /* 0x000fe2000001ff00 */
[----:B------:R-:W-:Y:S02]  /*0e50*/  IMAD.MOV.U32 R4, RZ, RZ, RZ ;  /* 0x000000ffff047224 */ /* 0x000fe400078e00ff */
[----:B------:R-:W-:Y:S02]  /*0e60*/  IMAD.MOV.U32 R3, RZ, RZ, RZ ;  /* 0x000000ffff037224 */ /* 0x000fe400078e00ff */
[----:B------:R-:W-:-:S07]  /*0e70*/  IMAD.U32 R5, RZ, RZ, UR4 ;  /* 0x00000004ff057e24 */ /* 0x000fce000f8e00ff */
.L_x_7:
[----:B------:R-:W-:-:S06]  /*0e80*/  IMAD R12, R0, 0x4, R1 ;  /* 0x00000004000c7824 */ /* 0x000fcc00078e0201 */
[----:B------:R-:W5:Y:S01]  /*0e90*/  LDL R12, [R12+0x4] ;  /* 0x000004000c0c7983 */ /* 0x000f620000100800 */
[----:B------:R-:W-:-:S05]  /*0ea0*/  UMOV UR4, URZ ;  /* 0x000000ff00047c82 */ /* 0x000fca0008000000 */
.L_x_6:
        /* <DEDUP_REMOVED lines=180> */
[----:B------:R0:W-:Y:S03]  /*19f0*/  STL [R1+0x4], R3 ;  /* 0x0000040301007387 */ /* 0x0001e60000100800 */
[----:B------:R-:W-:Y:S01]  /*1a00*/  ISETP.NE.AND.EX P0, PT, RZ, RZ, PT, P0 ;  /* 0x000000ffff00720c */ /* 0x000fe20003f05300 */
[----:B------:R0:W-:-:S12]  /*1a10*/  STL.64 [R1+0x10], R4 ;  /* 0x0000100401007387 */ /* 0x0001d80000100a00 */
[----:B0-----:R-:W-:Y:S05]  /*1a20*/  @P0 BRA `(.L_x_3) ;  /* 0x0000000800f40947 */ /* 0x001fea0003800000 */
[----:B------:R-:W-:Y:S01]  /*1a30*/  UMOV UR4, URZ ;  /* 0x000000ff00047c82 */ /* 0x000fe20008000000 */
[----:B------:R-:W-:Y:S01]  /*1a40*/  IMAD.MOV.U32 R0, RZ, RZ, RZ ;  /* 0x000000ffff007224 */ /* 0x000fe200078e00ff */
[----:B------:R-:W-:Y:S01]  /*1a50*/  CS2R R6, SRZ ;  /* 0x0000000000067805 */ /* 0x000fe2000001ff00 */
[----:B------:R-:W-:Y:S02]  /*1a60*/  IMAD.MOV.U32 R4, RZ, RZ, RZ ;  /* 0x000000ffff047224 */ /* 0x000fe400078e00ff */
[----:B------:R-:W-:Y:S02]  /*1a70*/  IMAD.MOV.U32 R3, RZ, RZ, RZ ;  /* 0x000000ffff037224 */ /* 0x000fe400078e00ff */
[----:B------:R-:W-:-:S07]  /*1a80*/  IMAD.U32 R5, RZ, RZ, UR4 ;  /* 0x00000004ff057e24 */ /* 0x000fce000f8e00ff */
.L_x_9:
[----:B------:R-:W-:-:S06]  /*1a90*/  IMAD R12, R0, 0x4, R1 ;  /* 0x00000004000c7824 */ /* 0x000fcc00078e0201 */
[----:B------:R-:W5:Y:S01]  /*1aa0*/  LDL R12, [R12+0x4] ;  /* 0x000004000c0c7983 */ /* 0x000f620000100800 */
[----:B------:R-:W-:-:S05]  /*1ab0*/  UMOV UR4, URZ ;  /* 0x000000ff00047c82 */ /* 0x000fca0008000000 */
.L_x_8:
        /* <DEDUP_REMOVED lines=177> */
[----:B------:R0:W-:Y:S04]  /*25d0*/  STL.64 [R1+0x8], R6 ;  /* 0x0000080601007387 */ /* 0x0001e80000100a00 */
[----:B------:R0:W-:Y:S04]  /*25e0*/  STL [R1+0x4], R3 ;  /* 0x0000040301007387 */ /* 0x0001e80000100800 */
[----:B------:R0:W-:Y:S02]  /*25f0*/  STL.64 [R1+0x10], R4 ;  /* 0x0000100401007387 */ /* 0x0001e40000100a00 */
.L_x_3:
[----:B------:R-:W-:Y:S05]  /*2600*/  BSYNC.RECONVERGENT B1 ;  /* 0x0000000000017941 */ /* 0x000fea0003800200 */
.L_x_2:
[C---:B------:R-:W-:Y:S01]  /*2610*/  ISETP.GT.U32.AND P0, PT, R2.reuse, 0x3, PT ;  /* 0x000000030200780c */ /* 0x040fe20003f04070 */
[----:B------:R-:W-:Y:S01]  /*2620*/  VIADD R11, R11, 0x1 ;  /* 0x000000010b0b7836 */ /* 0x000fe20000000000 */
[--C-:B------:R-:W-:Y:S02]  /*2630*/  SHF.R.U64 R2, R2, 0x2, R13.reuse ;  /* 0x0000000202027819 */ /* 0x100fe4000000120d */
[----:B------:R-:W-:Y:S02]  /*2640*/  ISETP.GT.U32.AND.EX P0, PT, R13, RZ, PT, P0 ;  /* 0x000000ff0d00720c */ /* 0x000fe40003f04100 */
[----:B------:R-:W-:-:S11]  /*2650*/  SHF.R.U32.HI R13, RZ, 0x2, R13 ;  /* 0x00000002ff0d7819 */ /* 0x000fd6000001160d */
[----:B------:R-:W-:Y:S05]  /*2660*/  @P0 BRA `(.L_x_10) ;  /* 0xffffffd800d40947 */ /* 0x000fea000383ffff */
.L_x_1:
[----:B------:R-:W-:Y:S05]  /*2670*/  BSYNC.RECONVERGENT B0 ;  /* 0x0000000000007941 */ /* 0x000fea0003800200 */
.L_x_0:
[----:B0-----:R-:W0:Y:S01]  /*2680*/  LDC R4, c[0x0][0x398] ;  /* 0x0000e600ff047b82 */ /* 0x001e220000000800 */
[----:B------:R-:W-:Y:S01]  /*2690*/  SHF.R.U32.HI R0, RZ, 0x2, R3 ;  /* 0x00000002ff007819 */ /* 0x000fe20000011603 */
[----:B------:R-:W1:Y:S01]  /*26a0*/  LDCU.128 UR8, c[0x0][0x380] ;  /* 0x00007000ff0877ac */ /* 0x000e620008000c00 */
[----:B------:R-:W-:Y:S02]  /*26b0*/  IMAD.SHL.U32 R6, R10, 0x4, RZ ;  /* 0x000000040a067824 */ /* 0x000fe400078e00ff */
[----:B------:R-:W-:Y:S01]  /*26c0*/  LOP3.LUT R0, R0, R3, RZ, 0x3c, !PT ;  /* 0x0000000300007212 */ /* 0x000fe200078e3cff */
[----:B------:R-:W-:Y:S01]  /*26d0*/  IMAD.SHL.U32 R3, R5, 0x10, RZ ;  /* 0x0000001005037824 */ /* 0x000fe200078e00ff */
[----:B------:R-:W2:Y:S03]  /*26e0*/  LDCU.64 UR4, c[0x0][0x390] ;  /* 0x00007200ff0477ac */ /* 0x000ea60008000a00 */
[----:B------:R-:W-:-:S05]  /*26f0*/  IMAD.SHL.U32 R2, R0, 0x2, RZ ;  /* 0x0000000200027824 */ /* 0x000fca00078e00ff */
[----:B------:R-:W-:-:S04]  /*2700*/  LOP3.LUT R2, R0, R2, R3, 0x96, !PT ;  /* 0x0000000200027212 */ /* 0x000fc800078e9603 */
[----:B------:R-:W-:Y:S02]  /*2710*/  LOP3.LUT R2, R2, R5, RZ, 0x3c, !PT ;  /* 0x0000000502027212 */ /* 0x000fe400078e3cff */
[----:B------:R-:W-:Y:S02]  /*2720*/  SHF.R.S32.HI R5, RZ, 0x1f, R10 ;  /* 0x0000001fff057819 */ /* 0x000fe4000001140a */
[----:B0-----:R-:W-:Y:S02]  /*2730*/  LOP3.LUT R4, R4, 0xaad26b49, RZ, 0x3c, !PT ;  /* 0xaad26b4904047812 */ /* 0x001fe400078e3cff */
[----:B------:R-:W-:-:S03]  /*2740*/  SHF.L.U64.HI R10, R10, 0x2, R5 ;  /* 0x000000020a0a7819 */ /* 0x000fc60000010205 */
[----:B------:R-:W-:Y:S01]  /*2750*/  IMAD R3, R4, 0x4182bed5, RZ ;  /* 0x4182bed504037824 */ /* 0x000fe200078e02ff */
[----:B-1----:R-:W-:-:S04]  /*2760*/  IADD3 R4, P1, PT, R6, UR10, RZ ;  /* 0x0000000a06047c10 */ /* 0x002fc8000ff3e0ff */
[----:B------:R-:W-:Y:S02]  /*2770*/  IADD3 R0, PT, PT, R3, -0x26039c23, R2 ;  /* 0xd9fc63dd03007810 */ /* 0x000fe40007ffe002 */
[----:B------:R-:W-:Y:S02]  /*2780*/  IADD3 R2, P0, PT, R6, UR8, RZ ;  /* 0x0000000806027c10 */ /* 0x000fe4000ff1e0ff */
[----:B------:R-:W-:Y:S01]  /*2790*/  IADD3.X R5, PT, PT, R10, UR11, RZ, P1, !PT ;  /* 0x0000000b0a057c10 */ /* 0x000fe20008ffe4ff */
[----:B------:R-:W-:-:S05]  /*27a0*/  IMAD.HI.U32 R3, R0, 0x10624dd3, RZ ;  /* 0x10624dd300037827 */ /* 0x000fca00078e00ff */
[----:B------:R-:W-:Y:S02]  /*27b0*/  SHF.R.U32.HI R7, RZ, 0x6, R3 ;  /* 0x00000006ff077819 */ /* 0x000fe40000011603 */
[----:B------:R-:W-:-:S03]  /*27c0*/  IADD3.X R3, PT, PT, R10, UR9, RZ, P0, !PT ;  /* 0x000000090a037c10 */ /* 0x000fc600087fe4ff */
[----:B------:R-:W-:-:S05]  /*27d0*/  IMAD R9, R7, -0x3e8, R0 ;  /* 0xfffffc1807097824 */ /* 0x000fca00078e0200 */
[----:B------:R-:W-:Y:S04]  /*27e0*/  STG.E desc[UR6][R2.64], R9 ;  /* 0x0000000902007986 */ /* 0x000fe8000c101906 */
[----:B------:R-:W-:Y:S04]  /*27f0*/  STG.E desc[UR6][R4.64], R9 ;  /* 0x0000000904007986 */ /* 0x000fe8000c101906 */
[----:B------:R-:W3:Y:S01]  /*2800*/  LDG.E R11, desc[UR6][R2.64] ;  /* 0x00000006020b7981 */ /* 0x000ee2000c1e1900 */
[----:B--2---:R-:W-:-:S04]  /*2810*/  IADD3 R6, P0, PT, R6, UR4, RZ ;  /* 0x0000000406067c10 */ /* 0x004fc8000ff1e0ff */
[----:B------:R-:W-:-:S05]  /*2820*/  IADD3.X R7, PT, PT, R10, UR5, RZ, P0, !PT ;  /* 0x000000050a077c10 */ /* 0x000fca00087fe4ff */
[----:B---3--:R-:W-:Y:S01]  /*2830*/  STG.E desc[UR6][R6.64], R11 ;  /* 0x0000000b06007986 */ /* 0x008fe2000c101906 */
[----:B------:R-:W-:Y:S05]  /*2840*/  EXIT ;  /* 0x000000000000794d */ /* 0x000fea0003800000 */
.L_x_11:
[----:B------:R-:W-:-:S00]  /*2850*/  BRA `(.L_x_11) ;  /* 0xfffffffc00fc7947 */ /* 0x000fc0000383ffff */
[----:B------:R-:W-:-:S00]  /*2860*/  NOP ;  /* 0x0000000000007918 */ /* 0x000fc00000000000 */
        /* <DEDUP_REMOVED lines=9> */
.L_x_26:


//--------------------- .text._Z24sumReduceSharedCoarseGPUPiPy --------------------------
	.section	.text._Z24sumReduceSharedCoarseGPUPiPy,"ax",@progbits
	.align	128
        .global         _Z24sumReduceSharedCoarseGPUPiPy
        .type           _Z24sumReduceSharedCoarseGPUPiPy,@function
        .size           _Z24sumReduceSharedCoarseGPUPiPy,(.L_x_27 - _Z24sumReduceSharedCoarseGPUPiPy)
        .other          _Z24sumReduceSharedCoarseGPUPiPy,@"STO_CUDA_ENTRY STV_DEFAULT"
_Z24sumReduceSharedCoarseGPUPiPy:
.text._Z24sumReduceSharedCoarseGPUPiPy:
[----:B------:R-:W-:Y:S01]  /*0000*/  LDC R1, c[0x0][0x37c] ;  /* 0x0000df00ff017b82 */ /* 0x000fe20000000800 */
[----:B------:R-:W0:Y:S07]  /*0010*/  S2R R0, SR_TID.X ;  /* 0x0000000000007919 */ /* 0x000e2e0000002100 */
[----:B------:R-:W1:Y:S01]  /*0020*/  S2UR UR4, SR_CTAID.X ;  /* 0x00000000000479c3 */ /* 0x000e620000002500 */
[----:B------:R-:W2:Y:S01]  /*0030*/  LDCU.64 UR6, c[0x0][0x358] ;  /* 0x00006b00ff0677ac */ /* 0x000ea20008000a00 */
[----:B------:R-:W-:-:S06]  /*0040*/  IMAD.MOV.U32 R17, RZ, RZ, RZ ;  /* 0x000000ffff117224 */ /* 0x000fcc00078e00ff */
[----:B------:R-:W1:Y:S02]  /*0050*/  LDC R16, c[0x0][0x360] ;  /* 0x0000d800ff107b82 */ /* 0x000e640000000800 */
[----:B-1----:R-:W-:-:S04]  /*0060*/  IMAD R3, R16, UR4, RZ ;  /* 0x0000000410037c24 */ /* 0x002fc8000f8e02ff */
[----:B0-----:R-:W-:-:S04]  /*0070*/  IMAD R11, R3, 0xb, R0 ;  /* 0x0000000b030b7824 */ /* 0x001fc800078e0200 */
[C---:B------:R-:W-:Y:S01]  /*0080*/  IMAD.IADD R13, R11.reuse, 0x1, R16 ;  /* 0x000000010b0d7824 */ /* 0x040fe200078e0210 */
[----:B------:R-:W-:-:S03]  /*0090*/  ISETP.GT.AND P0, PT, R11, 0x3ffffff, PT ;  /* 0x03ffffff0b00780c */ /* 0x000fc60003f04270 */
[----:B------:R-:W-:Y:S01]  /*00a0*/  IMAD.IADD R15, R16, 0x1, R13 ;  /* 0x00000001100f7824 */ /* 0x000fe200078e020d */
[----:B------:R-:W-:-:S04]  /*00b0*/  ISETP.GT.AND P1, PT, R13, 0x3ffffff, PT ;  /* 0x03ffffff0d00780c */ /* 0x000fc80003f24270 */
[----:B------:R-:W-:Y:S02]  /*00c0*/  ISETP.GT.AND P6, PT, R15, 0x3ffffff, PT ;  /* 0x03ffffff0f00780c */ /* 0x000fe40003fc4270 */
[----:B------:R-:W-:-:S03]  /*00d0*/  IADD3 R19, PT, PT, R16, R15, RZ ;  /* 0x0000000f10137210 */ /* 0x000fc60007ffe0ff */
[----:B------:R-:W0:Y:S01]  /*00e0*/  @!P0 LDC.64 R4, c[0x0][0x380] ;  /* 0x0000e000ff048b82 */ /* 0x000e220000000a00 */
[----:B------:R-:W-:-:S07]  /*00f0*/  ISETP.GT.AND P5, PT, R19, 0x3ffffff, PT ;  /* 0x03ffffff1300780c */ /* 0x000fce0003fa4270 */
[----:B------:R-:W1:Y:S08]  /*0100*/  @!P1 LDC.64 R6, c[0x0][0x380] ;  /* 0x0000e000ff069b82 */ /* 0x000e700000000a00 */
[----:B------:R-:W3:Y:S08]  /*0110*/  @!P6 LDC.64 R8, c[0x0][0x380] ;  /* 0x0000e000ff08eb82 */ /* 0x000ef00000000a00 */
[----:B------:R-:W4:Y:S01]  /*0120*/  @!P5 LDC.64 R2, c[0x0][0x380] ;  /* 0x0000e000ff02db82 */ /* 0x000f220000000a00 */
[----:B0-----:R-:W-:-:S05]  /*0130*/  @!P0 IMAD.WIDE R4, R11, 0x4, R4 ;  /* 0x000000040b048825 */ /* 0x001fca00078e0204 */
[----:B--2---:R-:W2:Y:S01]  /*0140*/  @!P0 LDG.E R17, desc[UR6][R4.64] ;  /* 0x0000000604118981 */ /* 0x004ea2000c1e1900 */
[----:B-1----:R-:W-:-:S06]  /*0150*/  @!P1 IMAD.WIDE R6, R13, 0x4, R6 ;  /* 0x000000040d069825 */ /* 0x002fcc00078e0206 */
[----:B------:R-:W2:Y:S01]  /*0160*/  @!P1 LDG.E R6, desc[UR6][R6.64] ;  /* 0x0000000606069981 */ /* 0x000ea2000c1e1900 */
[----:B---3--:R-:W-:-:S06]  /*0170*/  @!P6 IMAD.WIDE R8, R15, 0x4, R8 ;  /* 0x000000040f08e825 */ /* 0x008fcc00078e0208 */
[----:B------:R-:W3:Y:S01]  /*0180*/  @!P6 LDG.E R8, desc[UR6][R8.64] ;  /* 0x000000060808e981 */ /* 0x000ee2000c1e1900 */
[----:B----4-:R-:W-:-:S06]  /*0190*/  @!P5 IMAD.WIDE R2, R19, 0x4, R2 ;  /* 0x000000041302d825 */ /* 0x010fcc00078e0202 */
[----:B------:R-:W4:Y:S01]  /*01a0*/  @!P5 LDG.E R2, desc[UR6][R2.64] ;  /* 0x000000060202d981 */ /* 0x000f22000c1e1900 */
[----:B------:R-:W-:-:S05]  /*01b0*/  IMAD.IADD R29, R16, 0x1, R19 ;  /* 0x00000001101d7824 */ /* 0x000fca00078e0213 */
[----:B------:R-:W-:Y:S02]  /*01c0*/  ISETP.GT.AND P0, PT, R29, 0x3ffffff, PT ;  /* 0x03ffffff1d00780c */ /* 0x000fe40003f04270 */
[----:B------:R-:W-:-:S04]  /*01d0*/  IADD3 R18, PT, PT, R16, R29, RZ ;  /* 0x0000001d10127210 */ /* 0x000fc80007ffe0ff */
[----:B------:R-:W-:Y:S01]  /*01e0*/  ISETP.GT.AND P4, PT, R18, 0x3ffffff, PT ;  /* 0x03ffffff1200780c */ /* 0x000fe20003f84270 */
[----:B------:R-:W-:-:S05]  /*01f0*/  IMAD.IADD R27, R16, 0x1, R18 ;  /* 0x00000001101b7824 */ /* 0x000fca00078e0212 */
[C---:B------:R-:W-:Y:S01]  /*0200*/  IADD3 R25, PT, PT, R16.reuse, R27, RZ ;  /* 0x0000001b10197210 */ /* 0x040fe20007ffe0ff */
[----:B------:R-:W0:Y:S01]  /*0210*/  @!P0 LDC.64 R12, c[0x0][0x380] ;  /* 0x0000e000ff0c8b82 */ /* 0x000e220000000a00 */
[----:B------:R-:W-:Y:S02]  /*0220*/  ISETP.GT.AND P3, PT, R27, 0x3ffffff, PT ;  /* 0x03ffffff1b00780c */ /* 0x000fe40003f64270 */
[----:B------:R-:W-:Y:S01]  /*0230*/  ISETP.GT.AND P2, PT, R25, 0x3ffffff, PT ;  /* 0x03ffffff1900780c */ /* 0x000fe20003f44270 */
[----:B------:R-:W-:-:S04]  /*0240*/  IMAD.IADD R23, R16, 0x1, R25 ;  /* 0x0000000110177824 */ /* 0x000fc800078e0219 */
[----:B------:R-:W1:Y:S01]  /*0250*/  @!P4 LDC.64 R14, c[0x0][0x380] ;  /* 0x0000e000ff0ecb82 */ /* 0x000e620000000a00 */
[----:B------:R-:W-:-:S04]  /*0260*/  IMAD.IADD R21, R16, 0x1, R23 ;  /* 0x0000000110157824 */ /* 0x000fc800078e0217 */
[----:B------:R-:W-:-:S03]  /*0270*/  IMAD.IADD R19, R16, 0x1, R21 ;  /* 0x0000000110137824 */ /* 0x000fc600078e0215 */
[----:B------:R-:W5:Y:S01]  /*0280*/  @!P3 LDC.64 R10, c[0x0][0x380] ;  /* 0x0000e000ff0abb82 */ /* 0x000f620000000a00 */
[----:B0-----:R-:W-:-:S06]  /*0290*/  @!P0 IMAD.WIDE R12, R29, 0x4, R12 ;  /* 0x000000041d0c8825 */ /* 0x001fcc00078e020c */
[----:B------:R-:W4:Y:S01]  /*02a0*/  @!P0 LDG.E R12, desc[UR6][R12.64] ;  /* 0x000000060c0c8981 */ /* 0x000f22000c1e1900 */
[----:B-1----:R-:W-:-:S06]  /*02b0*/  @!P4 IMAD.WIDE R14, R18, 0x4, R14 ;  /* 0x00000004120ec825 */ /* 0x002fcc00078e020e */
[----:B------:R-:W4:Y:S01]  /*02c0*/  @!P4 LDG.E R14, desc[UR6][R14.64] ;  /* 0x000000060e0ec981 */ /* 0x000f22000c1e1900 */
[----:B-----5:R-:W-:-:S06]  /*02d0*/  @!P3 IMAD.WIDE R10, R27, 0x4, R10 ;  /* 0x000000041b0ab825 */ /* 0x020fcc00078e020a */
[----:B------:R-:W5:Y:S01]  /*02e0*/  @!P3 LDG.E R10, desc[UR6][R10.64] ;  /* 0x000000060a0ab981 */ /* 0x000f62000c1e1900 */
[----:B--2---:R-:W-:Y:S02]  /*02f0*/  @!P1 IADD3 R17, PT, PT, R17, R6, RZ ;  /* 0x0000000611119210 */ /* 0x004fe40007ffe0ff */
[----:B------:R-:W-:Y:S02]  /*0300*/  ISETP.GT.AND P1, PT, R23, 0x3ffffff, PT ;  /* 0x03ffffff1700780c */ /* 0x000fe40003f24270 */
[----:B---3--:R-:W-:Y:S02]  /*0310*/  @!P6 IADD3 R17, PT, PT, R17, R8, RZ ;  /* 0x000000081111e210 */ /* 0x008fe40007ffe0ff */
[----:B------:R-:W-:Y:S01]  /*0320*/  ISETP.GT.AND P6, PT, R21, 0x3ffffff, PT ;  /* 0x03ffffff1500780c */ /* 0x000fe20003fc4270 */
[----:B------:R-:W0:Y:S01]  /*0330*/  @!P2 LDC.64 R8, c[0x0][0x380] ;  /* 0x0000e000ff08ab82 */ /* 0x000e220000000a00 */
[----:B----4-:R-:W-:Y:S02]  /*0340*/  @!P5 IADD3 R17, PT, PT, R17, R2, RZ ;  /* 0x000000021111d210 */ /* 0x010fe40007ffe0ff */
[----:B------:R-:W-:-:S05]  /*0350*/  ISETP.GT.AND P5, PT, R19, 0x3ffffff, PT ;  /* 0x03ffffff1300780c */ /* 0x000fca0003fa4270 */
[----:B------:R-:W1:Y:S08]  /*0360*/  @!P1 LDC.64 R6, c[0x0][0x380] ;  /* 0x0000e000ff069b82 */ /* 0x000e700000000a00 */
[----:B------:R-:W2:Y:S08]  /*0370*/  @!P6 LDC.64 R4, c[0x0][0x380] ;  /* 0x0000e000ff04eb82 */ /* 0x000eb00000000a00 */
[----:B------:R-:W3:Y:S01]  /*0380*/  @!P5 LDC.64 R2, c[0x0][0x380] ;  /* 0x0000e000ff02db82 */ /* 0x000ee20000000a00 */
[----:B0-----:R-:W-:-:S06]  /*0390*/  @!P2 IMAD.WIDE R8, R25, 0x4, R8 ;  /* 0x000000041908a825 */ /* 0x001fcc00078e0208 */
[----:B------:R-:W4:Y:S01]  /*03a0*/  @!P2 LDG.E R8, desc[UR6][R8.64] ;  /* 0x000000060808a981 */ /* 0x000f22000c1e1900 */
[----:B-1----:R-:W-:-:S06]  /*03b0*/  @!P1 IMAD.WIDE R6, R23, 0x4, R6 ;  /* 0x0000000417069825 */ /* 0x002fcc00078e0206 */
[----:B------:R-:W4:Y:S01]  /*03c0*/  @!P1 LDG.E R6, desc[UR6][R6.64] ;  /* 0x0000000606069981 */ /* 0x000f22000c1e1900 */
[----:B--2---:R-:W-:-:S06]  /*03d0*/  @!P6 IMAD.WIDE R4, R21, 0x4, R4 ;  /* 0x000000041504e825 */ /* 0x004fcc00078e0204 */
[----:B------:R-:W2:Y:S01]  /*03e0*/  @!P6 LDG.E R4, desc[UR6][R4.64] ;  /* 0x000000060404e981 */ /* 0x000ea2000c1e1900 */
[----:B---3--:R-:W-:-:S06]  /*03f0*/  @!P5 IMAD.WIDE R2, R19, 0x4, R2 ;  /* 0x000000041302d825 */ /* 0x008fcc00078e0202 */
[----:B------:R-:W3:Y:S01]  /*0400*/  @!P5 LDG.E R2, desc[UR6][R2.64] ;  /* 0x000000060202d981 */ /* 0x000ee2000c1e1900 */
[----:B------:R-:W-:Y:S01]  /*0410*/  @!P0 IMAD.IADD R17, R17, 0x1, R12 ;  /* 0x0000000111118824 */ /* 0x000fe200078e020c */
[----:B------:R-:W0:Y:S04]  /*0420*/  S2UR UR5, SR_CgaCtaId ;  /* 0x00000000000579c3 */ /* 0x000e280000008800 */
[----:B------:R-:W-:-:S05]  /*0430*/  @!P4 IADD3 R17, PT, PT, R17, R14, RZ ;  /* 0x0000000e1111c210 */ /* 0x000fca0007ffe0ff */
[----:B-----5:R-:W-:Y:S01]  /*0440*/  @!P3 IMAD.IADD R17, R17, 0x1, R10 ;  /* 0x000000011111b824 */ /* 0x020fe200078e020a */
[----:B------:R-:W-:Y:S01]  /*0450*/  UMOV UR4, 0x400 ;  /* 0x0000040000047882 */ /* 0x000fe20000000000 */
[----:B------:R-:W-:Y:S01]  /*0460*/  ISETP.GE.U32.AND P0, PT, R16, 0x2, PT ;  /* 0x000000021000780c */ /* 0x000fe20003f06070 */
[----:B0-----:R-:W-:Y:S02]  /*0470*/  ULEA UR4, UR5, UR4, 0x18 ;  /* 0x0000000405047291 */ /* 0x001fe4000f8ec0ff */
[----:B----4-:R-:W-:-:S05]  /*0480*/  @!P2 IADD3 R17, PT, PT, R17, R8, RZ ;  /* 0x000000081111a210 */ /* 0x010fca0007ffe0ff */
[----:B------:R-:W-:-:S05]  /*0490*/  @!P1 IMAD.IADD R17, R17, 0x1, R6 ;  /* 0x0000000111119824 */ /* 0x000fca00078e0206 */
[----:B--2---:R-:W-:-:S05]  /*04a0*/  @!P6 IADD3 R17, PT, PT, R17, R4, RZ ;  /* 0x000000041111e210 */ /* 0x004fca0007ffe0ff */
[----:B---3--:R-:W-:Y:S01]  /*04b0*/  @!P5 IMAD.IADD R17, R17, 0x1, R2 ;  /* 0x000000011111d824 */ /* 0x008fe200078e0202 */
[----:B------:R-:W-:-:S05]  /*04c0*/  LEA R2, R0, UR4, 0x2 ;  /* 0x0000000400027c11 */ /* 0x000fca000f8e10ff */
[----:B------:R0:W-:Y:S01]  /*04d0*/  STS [R2], R17 ;  /* 0x0000001102007388 */ /* 0x0001e20000000800 */
[----:B------:R-:W-:Y:S01]  /*04e0*/  BAR.SYNC.DEFER_BLOCKING 0x0 ;  /* 0x0000000000007b1d */ /* 0x000fe20000010000 */
[----:B------:R-:W-:-:S05]  /*04f0*/  ISETP.NE.AND P1, PT, R0, RZ, PT ;  /* 0x000000ff0000720c */ /* 0x000fca0003f25270 */
[----:B------:R-:W-:Y:S08]  /*0500*/  @!P0 BRA `(.L_x_12) ;  /* 0x00000000002c8947 */ /* 0x000ff00003800000 */
.L_x_13:
[----:B------:R-:W-:Y:S01]  /*0510*/  BAR.SYNC.DEFER_BLOCKING 0x0 ;  /* 0x0000000000007b1d */ /* 0x000fe20000010000 */
[----:B------:R-:W-:-:S04]  /*0520*/  SHF.R.U32.HI R7, RZ, 0x1, R16 ;  /* 0x00000001ff077819 */ /* 0x000fc80000011610 */
[----:B------:R-:W-:-:S13]  /*0530*/  ISETP.GE.U32.AND P0, PT, R0, R7, PT ;  /* 0x000000070000720c */ /* 0x000fda0003f06070 */
[----:B------:R-:W-:Y:S01]  /*0540*/  @!P0 LEA R3, R7, R2, 0x2 ;  /* 0x0000000207038211 */ /* 0x000fe200078e10ff */
[----:B------:R-:W-:Y:S05]  /*0550*/  @!P0 LDS R4, [R2] ;  /* 0x0000000002048984 */ /* 0x000fea0000000800 */
[----:B------:R-:W1:Y:S02]  /*0560*/  @!P0 LDS R3, [R3] ;  /* 0x0000000003038984 */ /* 0x000e640000000800 */
[----:B-1----:R-:W-:-:S05]  /*0570*/  @!P0 IMAD.IADD R5, R3, 0x1, R4 ;  /* 0x0000000103058824 */ /* 0x002fca00078e0204 */
[----:B------:R1:W-:Y:S01]  /*0580*/  @!P0 STS [R2], R5 ;  /* 0x0000000502008388 */ /* 0x0003e20000000800 */
[----:B------:R-:W-:Y:S02]  /*0590*/  ISETP.GT.U32.AND P0, PT, R16, 0x3, PT ;  /* 0x000000031000780c */ /* 0x000fe40003f04070 */
[----:B------:R-:W-:-:S11]  /*05a0*/  MOV R16, R7 ;  /* 0x0000000700107202 */ /* 0x000fd60000000f00 */
[----:B-1----:R-:W-:Y:S05]  /*05b0*/  @P0 BRA `(.L_x_13) ;  /* 0xfffffffc00d40947 */ /* 0x002fea000383ffff */
.L_x_12:
[----:B------:R-:W-:Y:S05]  /*05c0*/  @P1 EXIT ;  /* 0x000000000000194d */ /* 0x000fea0003800000 */
[----:B------:R-:W1:Y:S01]  /*05d0*/  S2UR UR5, SR_CgaCtaId ;  /* 0x00000000000579c3 */ /* 0x000e620000008800 */
[----:B------:R-:W-:-:S07]  /*05e0*/  UMOV UR4, 0x400 ;  /* 0x0000040000047882 */ /* 0x000fce0000000000 */
[----:B------:R-:W2:Y:S01]  /*05f0*/  LDC.64 R4, c[0x0][0x388] ;  /* 0x0000e200ff047b82 */ /* 0x000ea20000000a00 */
[----:B-1----:R-:W-:-:S09]  /*0600*/  ULEA UR4, UR5, UR4, 0x18 ;  /* 0x0000000405047291 */ /* 0x002fd2000f8ec0ff */
[----:B0-----:R-:W0:Y:S02]  /*0610*/  LDS R2, [UR4] ;  /* 0x00000004ff027984 */ /* 0x001e240008000800 */
[----:B0-----:R-:W-:-:S05]  /*0620*/  SHF.R.S32.HI R3, RZ, 0x1f, R2 ;  /* 0x0000001fff037819 */ /* 0x001fca0000011402 */
[----:B--2---:R-:W-:Y:S01]  /*0630*/  REDG.E.ADD.64.STRONG.GPU desc[UR6][R4.64], R2 ;  /* 0x000000020400798e */ /* 0x004fe2000c12e506 */
[----:B------:R-:W-:Y:S05]  /*0640*/  EXIT ;  /* 0x000000000000794d */ /* 0x000fea0003800000 */
.L_x_14:
        /* <DEDUP_REMOVED lines=11> */
.L_x_27:


//--------------------- .text._Z18sumReduceSharedGPUPiPy --------------------------
	.section	.text._Z18sumReduceSharedGPUPiPy,"ax",@progbits
	.align	128
        .global         _Z18sumReduceSharedGPUPiPy
        .type           _Z18sumReduceSharedGPUPiPy,@function
        .size           _Z18sumReduceSharedGPUPiPy,(.L_x_28 - _Z18sumReduceSharedGPUPiPy)
        .other          _Z18sumReduceSharedGPUPiPy,@"STO_CUDA_ENTRY STV_DEFAULT"
_Z18sumReduceSharedGPUPiPy:
.text._Z18sumReduceSharedGPUPiPy:
[----:B------:R-:W-:Y:S01]  /*0000*/  LDC R1, c[0x0][0x37c] ;  /* 0x0000df00ff017b82 */ /* 0x000fe20000000800 */
[----:B------:R-:W0:Y:S07]  /*0010*/  S2R R9, SR_TID.X ;  /* 0x0000000000097919 */ /* 0x000e2e0000002100 */
[----:B------:R-:W1:Y:S01]  /*0020*/  S2UR UR4, SR_CTAID.X ;  /* 0x00000000000479c3 */ /* 0x000e620000002500 */
[----:B------:R-:W2:Y:S01]  /*0030*/  LDCU.64 UR6, c[0x0][0x358] ;  /* 0x00006b00ff0677ac */ /* 0x000ea20008000a00 */
[----:B------:R-:W-:Y:S06]  /*0040*/  BSSY.RECONVERGENT B0, `(.L_x_15) ;  /* 0x0000016000007945 */ /* 0x000fec0003800200 */
[----:B------:R-:W1:Y:S08]  /*0050*/  LDC R6, c[0x0][0x360] ;  /* 0x0000d800ff067b82 */ /* 0x000e700000000800 */
[----:B------:R-:W3:Y:S01]  /*0060*/  S2UR UR5, SR_CgaCtaId ;  /* 0x00000000000579c3 */ /* 0x000ee20000008800 */
[----:B-1----:R-:W-:Y:S01]  /*0070*/  IMAD R0, R6, UR4, RZ ;  /* 0x0000000406007c24 */ /* 0x002fe2000f8e02ff */
[----:B------:R-:W-:-:S03]  /*0080*/  UMOV UR4, 0x400 ;  /* 0x0000040000047882 */ /* 0x000fc60000000000 */
[----:B0-----:R-:W-:Y:S01]  /*0090*/  IMAD R5, R0, 0x2, R9 ;  /* 0x0000000200057824 */ /* 0x001fe200078e0209 */
[----:B---3--:R-:W-:-:S04]  /*00a0*/  ULEA UR4, UR5, UR4, 0x18 ;  /* 0x0000000405047291 */ /* 0x008fc8000f8ec0ff */
[----:B------:R-:W-:Y:S02]  /*00b0*/  ISETP.GT.AND P0, PT, R5, 0x3ffffff, PT ;  /* 0x03ffffff0500780c */ /* 0x000fe40003f04270 */
[----:B------:R-:W-:-:S11]  /*00c0*/  LEA R0, R9, UR4, 0x2 ;  /* 0x0000000409007c11 */ /* 0x000fd6000f8e10ff */
[----:B--2---:R-:W-:Y:S05]  /*00d0*/  @P0 BRA `(.L_x_16) ;  /* 0x00000000002c0947 */ /* 0x004fea0003800000 */
[----:B------:R-:W0:Y:S01]  /*00e0*/  LDC.64 R2, c[0x0][0x380] ;  /* 0x0000e000ff027b82 */ /* 0x000e220000000a00 */
[----:B------:R-:W-:Y:S02]  /*00f0*/  IMAD.IADD R11, R5, 0x1, R6 ;  /* 0x00000001050b7824 */ /* 0x000fe400078e0206 */
[----:B------:R-:W-:-:S03]  /*0100*/  IMAD.MOV.U32 R7, RZ, RZ, RZ ;  /* 0x000000ffff077224 */ /* 0x000fc600078e00ff */
[----:B------:R-:W-:Y:S01]  /*0110*/  ISETP.GT.U32.AND P0, PT, R11, 0x3ffffff, PT ;  /* 0x03ffffff0b00780c */ /* 0x000fe20003f04070 */
[----:B0-----:R-:W-:-:S12]  /*0120*/  IMAD.WIDE R4, R5, 0x4, R2 ;  /* 0x0000000405047825 */ /* 0x001fd800078e0202 */
[----:B------:R-:W-:Y:S01]  /*0130*/  @!P0 IMAD.WIDE.U32 R2, R11, 0x4, R2 ;  /* 0x000000040b028825 */ /* 0x000fe200078e0002 */
[----:B------:R-:W2:Y:S04]  /*0140*/  LDG.E R4, desc[UR6][R4.64] ;  /* 0x0000000604047981 */ /* 0x000ea8000c1e1900 */
[----:B------:R-:W2:Y:S02]  /*0150*/  @!P0 LDG.E R7, desc[UR6][R2.64] ;  /* 0x0000000602078981 */ /* 0x000ea4000c1e1900 */
[----:B--2---:R-:W-:-:S05]  /*0160*/  IADD3 R7, PT, PT, R4, R7, RZ ;  /* 0x0000000704077210 */ /* 0x004fca0007ffe0ff */
[----:B------:R1:W-:Y:S01]  /*0170*/  STS [R0], R7 ;  /* 0x0000000700007388 */ /* 0x0003e20000000800 */
[----:B------:R-:W-:Y:S05]  /*0180*/  BRA `(.L_x_17) ;  /* 0x0000000000047947 */ /* 0x000fea0003800000 */
.L_x_16:
[----:B------:R0:W-:Y:S02]  /*0190*/  STS [R0], RZ ;  /* 0x000000ff00007388 */ /* 0x0001e40000000800 */
.L_x_17:
[----:B------:R-:W-:Y:S05]  /*01a0*/  BSYNC.RECONVERGENT B0 ;  /* 0x0000000000007941 */ /* 0x000fea0003800200 */
.L_x_15:
[----:B------:R-:W-:Y:S01]  /*01b0*/  BAR.SYNC.DEFER_BLOCKING 0x0 ;  /* 0x0000000000007b1d */ /* 0x000fe20000010000 */
[----:B------:R-:W-:Y:S02]  /*01c0*/  ISETP.GE.U32.AND P1, PT, R6, 0x2, PT ;  /* 0x000000020600780c */ /* 0x000fe40003f26070 */
[----:B------:R-:W-:-:S11]  /*01d0*/  ISETP.NE.AND P0, PT, R9, RZ, PT ;  /* 0x000000ff0900720c */ /* 0x000fd60003f05270 */
[----:B------:R-:W-:Y:S05]  /*01e0*/  @!P1 BRA `(.L_x_18) ;  /* 0x00000000002c9947 */ /* 0x000fea0003800000 */
.L_x_19:
[----:B------:R-:W-:Y:S01]  /*01f0*/  BAR.SYNC.DEFER_BLOCKING 0x0 ;  /* 0x0000000000007b1d */ /* 0x000fe20000010000 */
[----:B------:R-:W-:-:S04]  /*0200*/  SHF.R.U32.HI R4, RZ, 0x1, R6 ;  /* 0x00000001ff047819 */ /* 0x000fc80000011606 */
[----:B------:R-:W-:-:S13]  /*0210*/  ISETP.GE.U32.AND P1, PT, R9, R4, PT ;  /* 0x000000040900720c */ /* 0x000fda0003f26070 */
[----:B------:R-:W-:Y:S01]  /*0220*/  @!P1 IMAD R2, R4, 0x4, R0 ;  /* 0x0000000404029824 */ /* 0x000fe200078e0200 */
[----:B------:R-:W-:Y:S05]  /*0230*/  @!P1 LDS R3, [R0] ;  /* 0x0000000000039984 */ /* 0x000fea0000000800 */
[----:B------:R-:W2:Y:S02]  /*0240*/  @!P1 LDS R2, [R2] ;  /* 0x0000000002029984 */ /* 0x000ea40000000800 */
[----:B--2---:R-:W-:-:S05]  /*0250*/  @!P1 IMAD.IADD R3, R2, 0x1, R3 ;  /* 0x0000000102039824 */ /* 0x004fca00078e0203 */
[----:B------:R2:W-:Y:S01]  /*0260*/  @!P1 STS [R0], R3 ;  /* 0x0000000300009388 */ /* 0x0005e20000000800 */
[----:B------:R-:W-:Y:S02]  /*0270*/  ISETP.GT.U32.AND P1, PT, R6, 0x3, PT ;  /* 0x000000030600780c */ /* 0x000fe40003f24070 */
[----:B------:R-:W-:-:S11]  /*0280*/  MOV R6, R4 ;  /* 0x0000000400067202 */ /* 0x000fd60000000f00 */
[----:B--2---:R-:W-:Y:S05]  /*0290*/  @P1 BRA `(.L_x_19) ;  /* 0xfffffffc00d41947 */ /* 0x004fea000383ffff */
.L_x_18:
[----:B------:R-:W-:Y:S05]  /*02a0*/  @P0 EXIT ;  /* 0x000000000000094d */ /* 0x000fea0003800000 */
[----:B------:R-:W2:Y:S01]  /*02b0*/  S2UR UR5, SR_CgaCtaId ;  /* 0x00000000000579c3 */ /* 0x000ea20000008800 */
[----:B------:R-:W-:-:S07]  /*02c0*/  UMOV UR4, 0x400 ;  /* 0x0000040000047882 */ /* 0x000fce0000000000 */
[----:B------:R-:W3:Y:S01]  /*02d0*/  LDC.64 R4, c[0x0][0x388] ;  /* 0x0000e200ff047b82 */ /* 0x000ee20000000a00 */
[----:B--2---:R-:W-:-:S09]  /*02e0*/  ULEA UR4, UR5, UR4, 0x18 ;  /* 0x0000000405047291 */ /* 0x004fd2000f8ec0ff */
[----:B------:R-:W2:Y:S02]  /*02f0*/  LDS R2, [UR4] ;  /* 0x00000004ff027984 */ /* 0x000ea40008000800 */
[----:B--2---:R-:W-:-:S05]  /*0300*/  SHF.R.S32.HI R3, RZ, 0x1f, R2 ;  /* 0x0000001fff037819 */ /* 0x004fca0000011402 */
[----:B---3--:R-:W-:Y:S01]  /*0310*/  REDG.E.ADD.64.STRONG.GPU desc[UR6][R4.64], R2 ;  /* 0x000000020400798e */ /* 0x008fe2000c12e506 */
[----:B------:R-:W-:Y:S05]  /*0320*/  EXIT ;  /* 0x000000000000794d */ /* 0x000fea0003800000 */
.L_x_20:
        /* <DEDUP_REMOVED lines=13> */
.L_x_28:


//--------------------- .text._Z12sumReduceGPUPiPy --------------------------
	.section	.text._Z12sumReduceGPUPiPy,"ax",@progbits
	.align	128
        .global         _Z12sumReduceGPUPiPy
        .type           _Z12sumReduceGPUPiPy,@function
        .size           _Z12sumReduceGPUPiPy,(.L_x_29 - _Z12sumReduceGPUPiPy)
        .other          _Z12sumReduceGPUPiPy,@"STO_CUDA_ENTRY STV_DEFAULT"
_Z12sumReduceGPUPiPy:
.text._Z12sumReduceGPUPiPy:
[----:B------:R-:W-:Y:S08]  /*0000*/  LDC R1, c[0x0][0x37c] ;  /* 0x0000df00ff017b82 */ /* 0x000ff00000000800 */
[----:B------:R-:W0:Y:S01]  /*0010*/  LDC R0, c[0x0][0x360] ;  /* 0x0000d800ff007b82 */ /* 0x000e220000000800 */
[----:B------:R-:W1:Y:S01]  /*0020*/  S2R R6, SR_TID.X ;  /* 0x0000000000067919 */ /* 0x000e620000002100 */
[----:B------:R-:W2:Y:S06]  /*0030*/  LDCU.64 UR4, c[0x0][0x358] ;  /* 0x00006b00ff0477ac */ /* 0x000eac0008000a00 */
[----:B------:R-:W3:Y:S01]  /*0040*/  S2UR UR6, SR_CTAID.X ;  /* 0x00000000000679c3 */ /* 0x000ee20000002500 */
[C---:B0-----:R-:W-:Y:S01]  /*0050*/  ISETP.GE.U32.AND P0, PT, R0.reuse, 0x2, PT ;  /* 0x000000020000780c */ /* 0x041fe20003f06070 */
[----:B---3--:R-:W-:-:S12]  /*0060*/  IMAD R7, R0, UR6, RZ ;  /* 0x0000000600077c24 */ /* 0x008fd8000f8e02ff */
[----:B-12---:R-:W-:Y:S05]  /*0070*/  @!P0 BRA `(.L_x_21) ;  /* 0x0000000000508947 */ /* 0x006fea0003800000 */
[----:B------:R-:W0:Y:S01]  /*0080*/  LDC.64 R2, c[0x0][0x380] ;  /* 0x0000e000ff027b82 */ /* 0x000e220000000a00 */
[----:B------:R-:W-:-:S04]  /*0090*/  IMAD.IADD R9, R7, 0x1, R6 ;  /* 0x0000000107097824 */ /* 0x000fc800078e0206 */
[----:B0-----:R-:W-:-:S07]  /*00a0*/  IMAD.WIDE R2, R9, 0x4, R2 ;  /* 0x0000000409027825 */ /* 0x001fce00078e0202 */
.L_x_24:
[----:B------:R-:W-:Y:S01]  /*00b0*/  SHF.R.U32.HI R13, RZ, 0x1, R0 ;  /* 0x00000001ff0d7819 */ /* 0x000fe20000011600 */
[----:B------:R-:W-:Y:S01]  /*00c0*/  BAR.SYNC.DEFER_BLOCKING 0x0 ;  /* 0x0000000000007b1d */ /* 0x000fe20000010000 */
[----:B------:R-:W-:-:S03]  /*00d0*/  ISETP.GT.U32.AND P1, PT, R0, 0x3, PT ;  /* 0x000000030000780c */ /* 0x000fc60003f24070 */
[----:B------:R-:W-:Y:S02]  /*00e0*/  IMAD.IADD R4, R9, 0x1, R13 ;  /* 0x0000000109047824 */ /* 0x000fe400078e020d */
[----:B------:R-:W-:Y:S03]  /*00f0*/  BSSY.RECONVERGENT B0, `(.L_x_22) ;  /* 0x000000a000007945 */ /* 0x000fe60003800200 */
[----:B------:R-:W-:-:S04]  /*0100*/  ISETP.GT.AND P0, PT, R4, 0x3ffffff, PT ;  /* 0x03ffffff0400780c */ /* 0x000fc80003f04270 */
[----:B------:R-:W-:-:S13]  /*0110*/  ISETP.GE.U32.OR P0, PT, R6, R13, P0 ;  /* 0x0000000d0600720c */ /* 0x000fda0000706470 */
[----:B0-----:R-:W-:Y:S05]  /*0120*/  @P0 BRA `(.L_x_23) ;  /* 0x0000000000180947 */ /* 0x001fea0003800000 */
[----:B------:R-:W-:Y:S01]  /*0130*/  LEA R4, P0, R13, R2, 0x2 ;  /* 0x000000020d047211 */ /* 0x000fe200078010ff */
[----:B------:R-:W2:Y:S04]  /*0140*/  LDG.E R11, desc[UR4][R2.64] ;  /* 0x00000004020b7981 */ /* 0x000ea8000c1e1900 */
[----:B------:R-:W-:-:S05]  /*0150*/  IMAD.X R5, RZ, RZ, R3, P0 ;  /* 0x000000ffff057224 */ /* 0x000fca00000e0603 */
[----:B------:R-:W2:Y:S02]  /*0160*/  LDG.E R4, desc[UR4][R4.64] ;  /* 0x0000000404047981 */ /* 0x000ea4000c1e1900 */
[----:B--2---:R-:W-:-:S05]  /*0170*/  IMAD.IADD R11, R4, 0x1, R11 ;  /* 0x00000001040b7824 */ /* 0x004fca00078e020b */
[----:B------:R0:W-:Y:S02]  /*0180*/  STG.E desc[UR4][R2.64], R11 ;  /* 0x0000000b02007986 */ /* 0x0001e4000c101904 */
.L_x_23:
[----:B------:R-:W-:Y:S05]  /*0190*/  BSYNC.RECONVERGENT B0 ;  /* 0x0000000000007941 */ /* 0x000fea0003800200 */
.L_x_22:
[----:B------:R-:W-:Y:S01]  /*01a0*/  IMAD.MOV.U32 R0, RZ, RZ, R13 ;  /* 0x000000ffff007224 */ /* 0x000fe200078e000d */
[----:B------:R-:W-:Y:S06]  /*01b0*/  @P1 BRA `(.L_x_24) ;  /* 0xfffffffc00bc1947 */ /* 0x000fec000383ffff */
.L_x_21:
[----:B------:R-:W-:-:S13]  /*01c0*/  ISETP.NE.AND P0, PT, R6, RZ, PT ;  /* 0x000000ff0600720c */ /* 0x000fda0003f05270 */
[----:B------:R-:W-:Y:S05]  /*01d0*/  @P0 EXIT ;  /* 0x000000000000094d */ /* 0x000fea0003800000 */
[----:B0-----:R-:W0:Y:S02]  /*01e0*/  LDC.64 R2, c[0x0][0x380] ;  /* 0x0000e000ff027b82 */ /* 0x001e240000000a00 */
[----:B0-----:R-:W-:-:S05]  /*01f0*/  IMAD.WIDE.U32 R2, R7, 0x4, R2 ;  /* 0x0000000407027825 */ /* 0x001fca00078e0002 */
[----:B------:R-:W2:Y:S01]  /*0200*/  LDG.E R4, desc[UR4][R2.64] ;  /* 0x0000000402047981 */ /* 0x000ea2000c1e1900 */
[----:B------:R-:W0:Y:S01]  /*0210*/  LDC.64 R6, c[0x0][0x388] ;  /* 0x0000e200ff067b82 */ /* 0x000e220000000a00 */
[----:B--2---:R-:W-:-:S05]  /*0220*/  SHF.R.S32.HI R5, RZ, 0x1f, R4 ;  /* 0x0000001fff057819 */ /* 0x004fca0000011404 */
[----:B0-----:R-:W-:Y:S01]  /*0230*/  REDG.E.ADD.64.STRONG.GPU desc[UR4][R6.64], R4 ;  /* 0x000000040600798e */ /* 0x001fe2000c12e504 */
[----:B------:R-:W-:Y:S05]  /*0240*/  EXIT ;  /* 0x000000000000794d */ /* 0x000fea0003800000 */
.L_x_25:
        /* <DEDUP_REMOVED lines=11> */
.L_x_29:


//--------------------- .nv.global.init           --------------------------
	.section	.nv.global.init,"aw",@progbits
	.align	4
.nv.global.init:
	.type		mrg32k3aM1SubSeq,@object
	.size		mrg32k3aM1SubSeq,(mrg32k3aM2SubSeq - mrg32k3aM1SubSeq)
mrg32k3aM1SubSeq:
        /*0000*/ 	.byte	0x0b, 0xcc, 0xee, 0x04, 0x73, 0x29, 0x8b, 0x6f, 0xf6, 0x53, 0x03, 0xf6, 0x23, 0xf6, 0xea, 0xda
        /* <DEDUP_REMOVED lines=125> */
	.type		mrg32k3aM2SubSeq,@object
	.size		mrg32k3aM2SubSeq,(mrg32k3aM1 - mrg32k3aM2SubSeq)
mrg32k3aM2SubSeq:
        /* <DEDUP_REMOVED lines=126> */
	.type		mrg32k3aM1,@object
	.size		mrg32k3aM1,(mrg32k3aM1Seq - mrg32k3aM1)
mrg32k3aM1:
        /* <DEDUP_REMOVED lines=144> */
	.type		mrg32k3aM1Seq,@object
	.size		mrg32k3aM1Seq,(mrg32k3aM2 - mrg32k3aM1Seq)
mrg32k3aM1Seq:
        /* <DEDUP_REMOVED lines=144> */
	.type		mrg32k3aM2,@object
	.size		mrg32k3aM2,(mrg32k3aM2Seq - mrg32k3aM2)
mrg32k3aM2:
        /* <DEDUP_REMOVED lines=144> */
	.type		mrg32k3aM2Seq,@object
	.size		mrg32k3aM2Seq,(precalc_xorwow_matrix - mrg32k3aM2Seq)
mrg32k3aM2Seq:
        /* <DEDUP_REMOVED lines=144> */
	.type		precalc_xorwow_matrix,@object
	.size		precalc_xorwow_matrix,(precalc_xorwow_offset_matrix - precalc_xorwow_matrix)
precalc_xorwow_matrix:
        /* <DEDUP_REMOVED lines=6400> */
	.type		precalc_xorwow_offset_matrix,@object
	.size		precalc_xorwow_offset_matrix,(.L_1 - precalc_xorwow_offset_matrix)
precalc_xorwow_offset_matrix:
        /* <DEDUP_REMOVED lines=6400> */
.L_1:


//--------------------- .nv.shared.reserved.0     --------------------------
	.section	.nv.shared.reserved.0,"aw",@nobits
	.weak		__nv_reservedSMEM_offset_0_alias
	.size		__nv_reservedSMEM_offset_0_alias, 0, 64
	.other		__nv_reservedSMEM_offset_0_alias,@"STO_CUDA_RESERVED_SHARED STV_DEFAULT"
__nv_reservedSMEM_offset_0_alias:
	.zero		0
	.zero		64


//--------------------- .nv.shared._Z24sumReduceSharedCoarseGPUPiPy --------------------------
	.section	.nv.shared._Z24sumReduceSharedCoarseGPUPiPy,"aw",@nobits
	.sectionflags	@""
	.align	4
.nv.shared._Z24sumReduceSharedCoarseGPUPiPy:
	.zero		5120


//--------------------- .nv.shared._Z18sumReduceSharedGPUPiPy --------------------------
	.section	.nv.shared._Z18sumReduceSharedGPUPiPy,"aw",@nobits
	.sectionflags	@""
	.align	4
.nv.shared._Z18sumReduceSharedGPUPiPy:
	.zero		5120


//--------------------- .nv.constant0._Z4initPiS_S_j --------------------------
	.section	.nv.constant0._Z4initPiS_S_j,"a",@progbits
	.sectionflags	@""
	.align	4
.nv.constant0._Z4initPiS_S_j:
	.zero		924


//--------------------- .nv.constant0._Z24sumReduceSharedCoarseGPUPiPy --------------------------
	.section	.nv.constant0._Z24sumReduceSharedCoarseGPUPiPy,"a",@progbits
	.sectionflags	@""
	.align	4
.nv.constant0._Z24sumReduceSharedCoarseGPUPiPy:
	.zero		912


//--------------------- .nv.constant0._Z18sumReduceSharedGPUPiPy --------------------------
	.section	.nv.constant0._Z18sumReduceSharedGPUPiPy,"a",@progbits
	.sectionflags	@""
	.align	4
.nv.constant0._Z18sumReduceSharedGPUPiPy:
	.zero		912


//--------------------- .nv.constant0._Z12sumReduceGPUPiPy --------------------------
	.section	.nv.constant0._Z12sumReduceGPUPiPy,"a",@progbits
	.sectionflags	@""
	.align	4
.nv.constant0._Z12sumReduceGPUPiPy:
	.zero		912


//--------------------- SYMBOLS --------------------------

	.type		.nv.reservedSmem.offset0,@object
	.size		.nv.reservedSmem.offset0,0x4
	.type		.nv.reservedSmem.cap,@object
	.size		.nv.reservedSmem.cap,0x4
